//
// Generated by NVIDIA NVVM Compiler
//
// Compiler Build ID: CL-36424714
// Cuda compilation tools, release 13.0, V13.0.88
// Based on NVVM 20.0.0
//

.version 9.0
.target sm_100
.address_size 64

	// .globl	_Z3CNNPdS_S_iS_S_S_iiS_i

.visible .entry _Z3CNNPdS_S_iS_S_S_iiS_i(
	.param .u64 .ptr .align 1 _Z3CNNPdS_S_iS_S_S_iiS_i_param_0,
	.param .u64 .ptr .align 1 _Z3CNNPdS_S_iS_S_S_iiS_i_param_1,
	.param .u64 .ptr .align 1 _Z3CNNPdS_S_iS_S_S_iiS_i_param_2,
	.param .u32 _Z3CNNPdS_S_iS_S_S_iiS_i_param_3,
	.param .u64 .ptr .align 1 _Z3CNNPdS_S_iS_S_S_iiS_i_param_4,
	.param .u64 .ptr .align 1 _Z3CNNPdS_S_iS_S_S_iiS_i_param_5,
	.param .u64 .ptr .align 1 _Z3CNNPdS_S_iS_S_S_iiS_i_param_6,
	.param .u32 _Z3CNNPdS_S_iS_S_S_iiS_i_param_7,
	.param .u32 _Z3CNNPdS_S_iS_S_S_iiS_i_param_8,
	.param .u64 .ptr .align 1 _Z3CNNPdS_S_iS_S_S_iiS_i_param_9,
	.param .u32 _Z3CNNPdS_S_iS_S_S_iiS_i_param_10
)
{
	.reg .pred 	%p<28>;
	.reg .b32 	%r<117>;
	.reg .b64 	%rd<101>;
	.reg .b64 	%fd<225>;

	ld.param.u64 	%rd13, [_Z3CNNPdS_S_iS_S_S_iiS_i_param_0];
	ld.param.u64 	%rd14, [_Z3CNNPdS_S_iS_S_S_iiS_i_param_1];
	ld.param.u64 	%rd15, [_Z3CNNPdS_S_iS_S_S_iiS_i_param_2];
	ld.param.u32 	%r58, [_Z3CNNPdS_S_iS_S_S_iiS_i_param_3];
	ld.param.u64 	%rd16, [_Z3CNNPdS_S_iS_S_S_iiS_i_param_4];
	ld.param.u64 	%rd17, [_Z3CNNPdS_S_iS_S_S_iiS_i_param_5];
	ld.param.u64 	%rd18, [_Z3CNNPdS_S_iS_S_S_iiS_i_param_6];
	ld.param.u32 	%r59, [_Z3CNNPdS_S_iS_S_S_iiS_i_param_7];
	ld.param.u32 	%r60, [_Z3CNNPdS_S_iS_S_S_iiS_i_param_8];
	ld.param.u64 	%rd19, [_Z3CNNPdS_S_iS_S_S_iiS_i_param_9];
	ld.param.u32 	%r61, [_Z3CNNPdS_S_iS_S_S_iiS_i_param_10];
	cvta.to.global.u64 	%rd1, %rd16;
	cvta.to.global.u64 	%rd2, %rd13;
	cvta.to.global.u64 	%rd3, %rd17;
	cvta.to.global.u64 	%rd4, %rd14;
	cvta.to.global.u64 	%rd5, %rd18;
	cvta.to.global.u64 	%rd6, %rd15;
	cvta.to.global.u64 	%rd20, %rd19;
	mov.u32 	%r62, %ctaid.x;
	mov.u32 	%r63, %ntid.x;
	mov.u32 	%r64, %tid.x;
	mad.lo.s32 	%r65, %r62, %r63, %r64;
	div.s32 	%r1, %r65, %r61;
	mul.lo.s32 	%r66, %r1, %r61;
	sub.s32 	%r2, %r65, %r66;
	mul.wide.s32 	%rd21, %r65, 8;
	add.s64 	%rd7, %rd20, %rd21;
	mov.b64 	%rd22, 0;
	st.global.u64 	[%rd7], %rd22;
	setp.lt.s32 	%p1, %r59, 1;
	mov.f64 	%fd214, 0d0000000000000000;
	@%p1 bra 	$L__BB0_14;
	mul.lo.s32 	%r3, %r2, %r60;
	and.b32  	%r4, %r59, 7;
	and.b32  	%r5, %r59, 3;
	and.b32  	%r6, %r59, 2147483640;
	and.b32  	%r7, %r59, 1;
	mov.b32 	%r101, 0;
	mov.f64 	%fd214, 0d0000000000000000;
$L__BB0_2:
	setp.lt.u32 	%p2, %r59, 8;
	mad.lo.s32 	%r69, %r1, %r60, %r101;
	mad.lo.s32 	%r9, %r69, %r58, %r3;
	mul.lo.s32 	%r10, %r101, 3;
	mov.b32 	%r104, 0;
	@%p2 bra 	$L__BB0_5;
	mov.b32 	%r102, 0;
$L__BB0_4:
	.pragma "nounroll";
	add.s32 	%r71, %r9, %r102;
	mul.wide.s32 	%rd23, %r71, 8;
	add.s64 	%rd24, %rd2, %rd23;
	ld.global.f64 	%fd55, [%rd24];
	add.s32 	%r72, %r102, %r10;
	mul.wide.u32 	%rd25, %r72, 8;
	add.s64 	%rd26, %rd1, %rd25;
	ld.global.f64 	%fd56, [%rd26];
	fma.rn.f64 	%fd57, %fd55, %fd56, %fd214;
	st.global.f64 	[%rd7], %fd57;
	ld.global.f64 	%fd58, [%rd24+8];
	ld.global.f64 	%fd59, [%rd26+8];
	fma.rn.f64 	%fd60, %fd58, %fd59, %fd57;
	st.global.f64 	[%rd7], %fd60;
	ld.global.f64 	%fd61, [%rd24+16];
	ld.global.f64 	%fd62, [%rd26+16];
	fma.rn.f64 	%fd63, %fd61, %fd62, %fd60;
	st.global.f64 	[%rd7], %fd63;
	ld.global.f64 	%fd64, [%rd24+24];
	ld.global.f64 	%fd65, [%rd26+24];
	fma.rn.f64 	%fd66, %fd64, %fd65, %fd63;
	st.global.f64 	[%rd7], %fd66;
	ld.global.f64 	%fd67, [%rd24+32];
	ld.global.f64 	%fd68, [%rd26+32];
	fma.rn.f64 	%fd69, %fd67, %fd68, %fd66;
	st.global.f64 	[%rd7], %fd69;
	ld.global.f64 	%fd70, [%rd24+40];
	ld.global.f64 	%fd71, [%rd26+40];
	fma.rn.f64 	%fd72, %fd70, %fd71, %fd69;
	st.global.f64 	[%rd7], %fd72;
	ld.global.f64 	%fd73, [%rd24+48];
	ld.global.f64 	%fd74, [%rd26+48];
	fma.rn.f64 	%fd75, %fd73, %fd74, %fd72;
	st.global.f64 	[%rd7], %fd75;
	ld.global.f64 	%fd76, [%rd24+56];
	ld.global.f64 	%fd77, [%rd26+56];
	fma.rn.f64 	%fd214, %fd76, %fd77, %fd75;
	st.global.f64 	[%rd7], %fd214;
	add.s32 	%r102, %r102, 8;
	setp.ne.s32 	%p3, %r102, %r6;
	mov.u32 	%r104, %r6;
	@%p3 bra 	$L__BB0_4;
$L__BB0_5:
	setp.eq.s32 	%p4, %r4, 0;
	@%p4 bra 	$L__BB0_13;
	add.s32 	%r73, %r4, -1;
	setp.lt.u32 	%p5, %r73, 3;
	@%p5 bra 	$L__BB0_8;
	add.s32 	%r74, %r9, %r104;
	mul.wide.s32 	%rd27, %r74, 8;
	add.s64 	%rd28, %rd2, %rd27;
	ld.global.f64 	%fd79, [%rd28];
	add.s32 	%r75, %r104, %r10;
	mul.wide.u32 	%rd29, %r75, 8;
	add.s64 	%rd30, %rd1, %rd29;
	ld.global.f64 	%fd80, [%rd30];
	fma.rn.f64 	%fd81, %fd79, %fd80, %fd214;
	st.global.f64 	[%rd7], %fd81;
	ld.global.f64 	%fd82, [%rd28+8];
	cvt.u64.u32 	%rd31, %r10;
	cvt.u64.u32 	%rd32, %r104;
	add.s64 	%rd33, %rd32, %rd31;
	shl.b64 	%rd34, %rd33, 3;
	add.s64 	%rd35, %rd1, %rd34;
	ld.global.f64 	%fd83, [%rd35+8];
	fma.rn.f64 	%fd84, %fd82, %fd83, %fd81;
	st.global.f64 	[%rd7], %fd84;
	ld.global.f64 	%fd85, [%rd28+16];
	ld.global.f64 	%fd86, [%rd35+16];
	fma.rn.f64 	%fd87, %fd85, %fd86, %fd84;
	st.global.f64 	[%rd7], %fd87;
	ld.global.f64 	%fd88, [%rd28+24];
	ld.global.f64 	%fd89, [%rd35+24];
	fma.rn.f64 	%fd214, %fd88, %fd89, %fd87;
	st.global.f64 	[%rd7], %fd214;
	add.s32 	%r104, %r104, 4;
$L__BB0_8:
	setp.eq.s32 	%p6, %r5, 0;
	@%p6 bra 	$L__BB0_13;
	setp.eq.s32 	%p7, %r5, 1;
	@%p7 bra 	$L__BB0_11;
	add.s32 	%r76, %r9, %r104;
	mul.wide.s32 	%rd36, %r76, 8;
	add.s64 	%rd37, %rd2, %rd36;
	ld.global.f64 	%fd91, [%rd37];
	add.s32 	%r77, %r104, %r10;
	mul.wide.u32 	%rd38, %r77, 8;
	add.s64 	%rd39, %rd1, %rd38;
	ld.global.f64 	%fd92, [%rd39];
	fma.rn.f64 	%fd93, %fd91, %fd92, %fd214;
	st.global.f64 	[%rd7], %fd93;
	ld.global.f64 	%fd94, [%rd37+8];
	cvt.u64.u32 	%rd40, %r10;
	cvt.u64.u32 	%rd41, %r104;
	add.s64 	%rd42, %rd41, %rd40;
	shl.b64 	%rd43, %rd42, 3;
	add.s64 	%rd44, %rd1, %rd43;
	ld.global.f64 	%fd95, [%rd44+8];
	fma.rn.f64 	%fd214, %fd94, %fd95, %fd93;
	st.global.f64 	[%rd7], %fd214;
	add.s32 	%r104, %r104, 2;
$L__BB0_11:
	setp.eq.s32 	%p8, %r7, 0;
	@%p8 bra 	$L__BB0_13;
	add.s32 	%r78, %r9, %r104;
	mul.wide.s32 	%rd45, %r78, 8;
	add.s64 	%rd46, %rd2, %rd45;
	ld.global.f64 	%fd96, [%rd46];
	add.s32 	%r79, %r104, %r10;
	mul.wide.u32 	%rd47, %r79, 8;
	add.s64 	%rd48, %rd1, %rd47;
	ld.global.f64 	%fd97, [%rd48];
	fma.rn.f64 	%fd214, %fd96, %fd97, %fd214;
	st.global.f64 	[%rd7], %fd214;
$L__BB0_13:
	add.s32 	%r101, %r101, 1;
	setp.eq.s32 	%p9, %r101, %r59;
	@%p9 bra 	$L__BB0_14;
	bra.uni 	$L__BB0_2;
$L__BB0_14:
	setp.lt.s32 	%p10, %r59, 1;
	@%p10 bra 	$L__BB0_28;
	mul.lo.s32 	%r11, %r1, %r60;
	mul.lo.s32 	%r12, %r2, %r60;
	and.b32  	%r13, %r59, 7;
	add.s32 	%r14, %r13, -1;
	and.b32  	%r15, %r59, 3;
	and.b32  	%r16, %r59, 2147483640;
	and.b32  	%r17, %r59, 1;
	mov.b32 	%r106, 0;
$L__BB0_16:
	setp.lt.u32 	%p11, %r59, 8;
	add.s32 	%r82, %r106, %r11;
	mad.lo.s32 	%r27, %r82, %r58, %r12;
	mul.lo.s32 	%r28, %r106, 3;
	mov.b32 	%r109, 0;
	@%p11 bra 	$L__BB0_19;
	mov.b32 	%r107, 0;
$L__BB0_18:
	.pragma "nounroll";
	add.s32 	%r84, %r27, %r107;
	mul.wide.s32 	%rd49, %r84, 8;
	add.s64 	%rd50, %rd4, %rd49;
	ld.global.f64 	%fd99, [%rd50];
	add.s32 	%r85, %r107, %r28;
	mul.wide.u32 	%rd51, %r85, 8;
	add.s64 	%rd52, %rd3, %rd51;
	ld.global.f64 	%fd100, [%rd52];
	fma.rn.f64 	%fd101, %fd99, %fd100, %fd214;
	st.global.f64 	[%rd7], %fd101;
	ld.global.f64 	%fd102, [%rd50+8];
	ld.global.f64 	%fd103, [%rd52+8];
	fma.rn.f64 	%fd104, %fd102, %fd103, %fd101;
	st.global.f64 	[%rd7], %fd104;
	ld.global.f64 	%fd105, [%rd50+16];
	ld.global.f64 	%fd106, [%rd52+16];
	fma.rn.f64 	%fd107, %fd105, %fd106, %fd104;
	st.global.f64 	[%rd7], %fd107;
	ld.global.f64 	%fd108, [%rd50+24];
	ld.global.f64 	%fd109, [%rd52+24];
	fma.rn.f64 	%fd110, %fd108, %fd109, %fd107;
	st.global.f64 	[%rd7], %fd110;
	ld.global.f64 	%fd111, [%rd50+32];
	ld.global.f64 	%fd112, [%rd52+32];
	fma.rn.f64 	%fd113, %fd111, %fd112, %fd110;
	st.global.f64 	[%rd7], %fd113;
	ld.global.f64 	%fd114, [%rd50+40];
	ld.global.f64 	%fd115, [%rd52+40];
	fma.rn.f64 	%fd116, %fd114, %fd115, %fd113;
	st.global.f64 	[%rd7], %fd116;
	ld.global.f64 	%fd117, [%rd50+48];
	ld.global.f64 	%fd118, [%rd52+48];
	fma.rn.f64 	%fd119, %fd117, %fd118, %fd116;
	st.global.f64 	[%rd7], %fd119;
	ld.global.f64 	%fd120, [%rd50+56];
	ld.global.f64 	%fd121, [%rd52+56];
	fma.rn.f64 	%fd214, %fd120, %fd121, %fd119;
	st.global.f64 	[%rd7], %fd214;
	add.s32 	%r107, %r107, 8;
	setp.ne.s32 	%p12, %r107, %r16;
	mov.u32 	%r109, %r16;
	@%p12 bra 	$L__BB0_18;
$L__BB0_19:
	setp.eq.s32 	%p13, %r13, 0;
	@%p13 bra 	$L__BB0_27;
	setp.lt.u32 	%p14, %r14, 3;
	@%p14 bra 	$L__BB0_22;
	add.s32 	%r86, %r27, %r109;
	mul.wide.s32 	%rd53, %r86, 8;
	add.s64 	%rd54, %rd4, %rd53;
	ld.global.f64 	%fd123, [%rd54];
	add.s32 	%r87, %r109, %r28;
	mul.wide.u32 	%rd55, %r87, 8;
	add.s64 	%rd56, %rd3, %rd55;
	ld.global.f64 	%fd124, [%rd56];
	fma.rn.f64 	%fd125, %fd123, %fd124, %fd214;
	st.global.f64 	[%rd7], %fd125;
	ld.global.f64 	%fd126, [%rd54+8];
	cvt.u64.u32 	%rd57, %r28;
	cvt.u64.u32 	%rd58, %r109;
	add.s64 	%rd59, %rd58, %rd57;
	shl.b64 	%rd60, %rd59, 3;
	add.s64 	%rd61, %rd3, %rd60;
	ld.global.f64 	%fd127, [%rd61+8];
	fma.rn.f64 	%fd128, %fd126, %fd127, %fd125;
	st.global.f64 	[%rd7], %fd128;
	ld.global.f64 	%fd129, [%rd54+16];
	ld.global.f64 	%fd130, [%rd61+16];
	fma.rn.f64 	%fd131, %fd129, %fd130, %fd128;
	st.global.f64 	[%rd7], %fd131;
	ld.global.f64 	%fd132, [%rd54+24];
	ld.global.f64 	%fd133, [%rd61+24];
	fma.rn.f64 	%fd214, %fd132, %fd133, %fd131;
	st.global.f64 	[%rd7], %fd214;
	add.s32 	%r109, %r109, 4;
$L__BB0_22:
	setp.eq.s32 	%p15, %r15, 0;
	@%p15 bra 	$L__BB0_27;
	setp.eq.s32 	%p16, %r15, 1;
	@%p16 bra 	$L__BB0_25;
	add.s32 	%r88, %r27, %r109;
	mul.wide.s32 	%rd62, %r88, 8;
	add.s64 	%rd63, %rd4, %rd62;
	ld.global.f64 	%fd135, [%rd63];
	add.s32 	%r89, %r109, %r28;
	mul.wide.u32 	%rd64, %r89, 8;
	add.s64 	%rd65, %rd3, %rd64;
	ld.global.f64 	%fd136, [%rd65];
	fma.rn.f64 	%fd137, %fd135, %fd136, %fd214;
	st.global.f64 	[%rd7], %fd137;
	ld.global.f64 	%fd138, [%rd63+8];
	cvt.u64.u32 	%rd66, %r28;
	cvt.u64.u32 	%rd67, %r109;
	add.s64 	%rd68, %rd67, %rd66;
	shl.b64 	%rd69, %rd68, 3;
	add.s64 	%rd70, %rd3, %rd69;
	ld.global.f64 	%fd139, [%rd70+8];
	fma.rn.f64 	%fd214, %fd138, %fd139, %fd137;
	st.global.f64 	[%rd7], %fd214;
	add.s32 	%r109, %r109, 2;
$L__BB0_25:
	setp.eq.s32 	%p17, %r17, 0;
	@%p17 bra 	$L__BB0_27;
	add.s32 	%r90, %r27, %r109;
	mul.wide.s32 	%rd71, %r90, 8;
	add.s64 	%rd72, %rd4, %rd71;
	ld.global.f64 	%fd140, [%rd72];
	add.s32 	%r91, %r109, %r28;
	mul.wide.u32 	%rd73, %r91, 8;
	add.s64 	%rd74, %rd3, %rd73;
	ld.global.f64 	%fd141, [%rd74];
	fma.rn.f64 	%fd214, %fd140, %fd141, %fd214;
	st.global.f64 	[%rd7], %fd214;
$L__BB0_27:
	add.s32 	%r106, %r106, 1;
	setp.eq.s32 	%p18, %r106, %r59;
	@%p18 bra 	$L__BB0_28;
	bra.uni 	$L__BB0_16;
$L__BB0_28:
	setp.lt.s32 	%p19, %r59, 1;
	@%p19 bra 	$L__BB0_42;
	mul.lo.s32 	%r29, %r1, %r60;
	mul.lo.s32 	%r30, %r2, %r60;
	and.b32  	%r31, %r59, 7;
	add.s32 	%r32, %r31, -1;
	and.b32  	%r33, %r59, 3;
	and.b32  	%r34, %r59, 2147483640;
	and.b32  	%r35, %r59, 1;
	neg.s32 	%r36, %r34;
	add.s64 	%rd8, %rd6, 32;
	add.s64 	%rd9, %rd5, 32;
	mov.b32 	%r111, 0;
$L__BB0_30:
	setp.lt.u32 	%p20, %r59, 8;
	add.s32 	%r94, %r111, %r29;
	mad.lo.s32 	%r46, %r94, %r58, %r30;
	mul.lo.s32 	%r47, %r111, 3;
	mov.b32 	%r115, 0;
	@%p20 bra 	$L__BB0_33;
	mul.wide.u32 	%rd75, %r47, 8;
	add.s64 	%rd100, %rd9, %rd75;
	mov.u32 	%r112, %r46;
	mov.u32 	%r113, %r36;
$L__BB0_32:
	.pragma "nounroll";
	mul.wide.s32 	%rd76, %r112, 8;
	add.s64 	%rd77, %rd8, %rd76;
	ld.global.f64 	%fd143, [%rd77+-32];
	ld.global.f64 	%fd144, [%rd100+-32];
	fma.rn.f64 	%fd145, %fd143, %fd144, %fd214;
	st.global.f64 	[%rd7], %fd145;
	ld.global.f64 	%fd146, [%rd77+-24];
	ld.global.f64 	%fd147, [%rd100+-24];
	fma.rn.f64 	%fd148, %fd146, %fd147, %fd145;
	st.global.f64 	[%rd7], %fd148;
	ld.global.f64 	%fd149, [%rd77+-16];
	ld.global.f64 	%fd150, [%rd100+-16];
	fma.rn.f64 	%fd151, %fd149, %fd150, %fd148;
	st.global.f64 	[%rd7], %fd151;
	ld.global.f64 	%fd152, [%rd77+-8];
	ld.global.f64 	%fd153, [%rd100+-8];
	fma.rn.f64 	%fd154, %fd152, %fd153, %fd151;
	st.global.f64 	[%rd7], %fd154;
	ld.global.f64 	%fd155, [%rd77];
	ld.global.f64 	%fd156, [%rd100];
	fma.rn.f64 	%fd157, %fd155, %fd156, %fd154;
	st.global.f64 	[%rd7], %fd157;
	ld.global.f64 	%fd158, [%rd77+8];
	ld.global.f64 	%fd159, [%rd100+8];
	fma.rn.f64 	%fd160, %fd158, %fd159, %fd157;
	st.global.f64 	[%rd7], %fd160;
	ld.global.f64 	%fd161, [%rd77+16];
	ld.global.f64 	%fd162, [%rd100+16];
	fma.rn.f64 	%fd163, %fd161, %fd162, %fd160;
	st.global.f64 	[%rd7], %fd163;
	ld.global.f64 	%fd164, [%rd77+24];
	ld.global.f64 	%fd165, [%rd100+24];
	fma.rn.f64 	%fd214, %fd164, %fd165, %fd163;
	st.global.f64 	[%rd7], %fd214;
	add.s32 	%r113, %r113, 8;
	add.s32 	%r112, %r112, 8;
	add.s64 	%rd100, %rd100, 64;
	setp.ne.s32 	%p21, %r113, 0;
	mov.u32 	%r115, %r34;
	@%p21 bra 	$L__BB0_32;
$L__BB0_33:
	setp.eq.s32 	%p22, %r31, 0;
	@%p22 bra 	$L__BB0_41;
	setp.lt.u32 	%p23, %r32, 3;
	@%p23 bra 	$L__BB0_36;
	add.s32 	%r95, %r46, %r115;
	mul.wide.s32 	%rd78, %r95, 8;
	add.s64 	%rd79, %rd6, %rd78;
	ld.global.f64 	%fd167, [%rd79];
	add.s32 	%r96, %r115, %r47;
	mul.wide.u32 	%rd80, %r96, 8;
	add.s64 	%rd81, %rd5, %rd80;
	ld.global.f64 	%fd168, [%rd81];
	fma.rn.f64 	%fd169, %fd167, %fd168, %fd214;
	st.global.f64 	[%rd7], %fd169;
	ld.global.f64 	%fd170, [%rd79+8];
	cvt.u64.u32 	%rd82, %r47;
	cvt.u64.u32 	%rd83, %r115;
	add.s64 	%rd84, %rd83, %rd82;
	shl.b64 	%rd85, %rd84, 3;
	add.s64 	%rd86, %rd5, %rd85;
	ld.global.f64 	%fd171, [%rd86+8];
	fma.rn.f64 	%fd172, %fd170, %fd171, %fd169;
	st.global.f64 	[%rd7], %fd172;
	ld.global.f64 	%fd173, [%rd79+16];
	ld.global.f64 	%fd174, [%rd86+16];
	fma.rn.f64 	%fd175, %fd173, %fd174, %fd172;
	st.global.f64 	[%rd7], %fd175;
	ld.global.f64 	%fd176, [%rd79+24];
	ld.global.f64 	%fd177, [%rd86+24];
	fma.rn.f64 	%fd214, %fd176, %fd177, %fd175;
	st.global.f64 	[%rd7], %fd214;
	add.s32 	%r115, %r115, 4;
$L__BB0_36:
	setp.eq.s32 	%p24, %r33, 0;
	@%p24 bra 	$L__BB0_41;
	setp.eq.s32 	%p25, %r33, 1;
	@%p25 bra 	$L__BB0_39;
	add.s32 	%r97, %r46, %r115;
	mul.wide.s32 	%rd87, %r97, 8;
	add.s64 	%rd88, %rd6, %rd87;
	ld.global.f64 	%fd179, [%rd88];
	add.s32 	%r98, %r115, %r47;
	mul.wide.u32 	%rd89, %r98, 8;
	add.s64 	%rd90, %rd5, %rd89;
	ld.global.f64 	%fd180, [%rd90];
	fma.rn.f64 	%fd181, %fd179, %fd180, %fd214;
	st.global.f64 	[%rd7], %fd181;
	ld.global.f64 	%fd182, [%rd88+8];
	cvt.u64.u32 	%rd91, %r47;
	cvt.u64.u32 	%rd92, %r115;
	add.s64 	%rd93, %rd92, %rd91;
	shl.b64 	%rd94, %rd93, 3;
	add.s64 	%rd95, %rd5, %rd94;
	ld.global.f64 	%fd183, [%rd95+8];
	fma.rn.f64 	%fd214, %fd182, %fd183, %fd181;
	st.global.f64 	[%rd7], %fd214;
	add.s32 	%r115, %r115, 2;
$L__BB0_39:
	setp.eq.s32 	%p26, %r35, 0;
	@%p26 bra 	$L__BB0_41;
	add.s32 	%r99, %r46, %r115;
	mul.wide.s32 	%rd96, %r99, 8;
	add.s64 	%rd97, %rd6, %rd96;
	ld.global.f64 	%fd184, [%rd97];
	add.s32 	%r100, %r115, %r47;
	mul.wide.u32 	%rd98, %r100, 8;
	add.s64 	%rd99, %rd5, %rd98;
	ld.global.f64 	%fd185, [%rd99];
	fma.rn.f64 	%fd214, %fd184, %fd185, %fd214;
	st.global.f64 	[%rd7], %fd214;
$L__BB0_41:
	add.s32 	%r111, %r111, 1;
	setp.ne.s32 	%p27, %r111, %r59;
	@%p27 bra 	$L__BB0_30;
$L__BB0_42:
	ret;

}


// ===== COMPILED SASS (sm_100) =====

	.target	sm_100

	.elftype	@"ET_EXEC"


//--------------------- .note.nv.tkinfo           --------------------------
	.section	.note.nv.tkinfo,"",@"SHT_NOTE"
	.sectionflags	@"SHF_NOTE_NV_TKINFO"
	.tkinfo
        /*0018*/ 	.word	0x00000002
        /*0030*/ 	.string	""
        /*0030*/ 	.string	"ptxas"
        /*0030*/ 	.string	"Cuda compilation tools, release 13.0, V13.0.88"
        /*0030*/ 	.string	"Build cuda_13.0.r13.0/compiler.36424714_0"
        /*0030*/ 	.string	"-arch sm_100 -m 64 "



//--------------------- .note.nv.cuinfo           --------------------------
	.section	.note.nv.cuinfo,"",@"SHT_NOTE"
	.sectionflags	@"SHF_NOTE_NV_CUINFO"
        /*0018*/ 	.short	0x0002
        /*001a*/ 	.short	0x0064
        /*001c*/ 	.short	0x0082
	.zero		2


//--------------------- .nv.info                  --------------------------
	.section	.nv.info,"",@"SHT_CUDA_INFO"
	.align	4


	//----- nvinfo : EIATTR_REGCOUNT
	.align		4
        /*0000*/ 	.byte	0x04, 0x2f
        /*0002*/ 	.short	(.L_1 - .L_0)
	.align		4
.L_0:
        /*0004*/ 	.word	index@(_Z3CNNPdS_S_iS_S_S_iiS_i)
        /*0008*/ 	.word	0x0000001e


	//----- nvinfo : EIATTR_FRAME_SIZE
	.align		4
.L_1:
        /*000c*/ 	.byte	0x04, 0x11
        /*000e*/ 	.short	(.L_3 - .L_2)
	.align		4
.L_2:
        /*0010*/ 	.word	index@(_Z3CNNPdS_S_iS_S_S_iiS_i)
        /*0014*/ 	.word	0x00000000


	//----- nvinfo : EIATTR_MIN_STACK_SIZE
	.align		4
.L_3:
        /*0018*/ 	.byte	0x04, 0x12
        /*001a*/ 	.short	(.L_5 - .L_4)
	.align		4
.L_4:
        /*001c*/ 	.word	index@(_Z3CNNPdS_S_iS_S_S_iiS_i)
        /*0020*/ 	.word	0x00000000
.L_5:


//--------------------- .nv.compat                --------------------------
	.section	.nv.compat,"",@"SHT_CUDA_COMPAT_INFO"
	.align	4
        /*0000*/ 	.byte	0x02, 0x09, 0x00, 0x00, 0x02, 0x02, 0x01, 0x00, 0x02, 0x05, 0x05, 0x00, 0x03, 0x07, 0x01, 0x01
        /*0010*/ 	.byte	0x02, 0x03, 0x00, 0x00, 0x02, 0x06, 0x01, 0x00, 0x04, 0x0b, 0x08, 0x00, 0x01, 0x00, 0x00, 0x00
        /*0020*/ 	.byte	0x00, 0x00, 0x00, 0x00


//--------------------- .nv.info._Z3CNNPdS_S_iS_S_S_iiS_i --------------------------
	.section	.nv.info._Z3CNNPdS_S_iS_S_S_iiS_i,"",@"SHT_CUDA_INFO"
	.sectionflags	@""
	.align	4


	//----- nvinfo : EIATTR_CUDA_API_VERSION
	.align		4
        /*0000*/ 	.byte	0x04, 0x37
        /*0002*/ 	.short	(.L_7 - .L_6)
.L_6:
        /*0004*/ 	.word	0x00000082


	//----- nvinfo : EIATTR_KPARAM_INFO
	.align		4
.L_7:
        /*0008*/ 	.byte	0x04, 0x17
        /*000a*/ 	.short	(.L_9 - .L_8)
.L_8:
        /*000c*/ 	.word	0x00000000
        /*0010*/ 	.short	0x000a
        /*0012*/ 	.short	0x0048
        /*0014*/ 	.byte	0x00, 0xf0, 0x11, 0x00


	//----- nvinfo : EIATTR_KPARAM_INFO
	.align		4
.L_9:
        /*0018*/ 	.byte	0x04, 0x17
        /*001a*/ 	.short	(.L_11 - .L_10)
.L_10:
        /*001c*/ 	.word	0x00000000
        /*0020*/ 	.short	0x0009
        /*0022*/ 	.short	0x0040
        /*0024*/ 	.byte	0x00, 0xf5, 0x21, 0x00


	//----- nvinfo : EIATTR_KPARAM_INFO
	.align		4
.L_11:
        /*0028*/ 	.byte	0x04, 0x17
        /*002a*/ 	.short	(.L_13 - .L_12)
.L_12:
        /*002c*/ 	.word	0x00000000
        /*0030*/ 	.short	0x0008
        /*0032*/ 	.short	0x003c
        /*0034*/ 	.byte	0x00, 0xf0, 0x11, 0x00


	//----- nvinfo : EIATTR_KPARAM_INFO
	.align		4
.L_13:
        /*0038*/ 	.byte	0x04, 0x17
        /*003a*/ 	.short	(.L_15 - .L_14)
.L_14:
        /*003c*/ 	.word	0x00000000
        /*0040*/ 	.short	0x0007
        /*0042*/ 	.short	0x0038
        /*0044*/ 	.byte	0x00, 0xf0, 0x11, 0x00


	//----- nvinfo : EIATTR_KPARAM_INFO
	.align		4
.L_15:
        /*0048*/ 	.byte	0x04, 0x17
        /*004a*/ 	.short	(.L_17 - .L_16)
.L_16:
        /*004c*/ 	.word	0x00000000
        /*0050*/ 	.short	0x0006
        /*0052*/ 	.short	0x0030
        /*0054*/ 	.byte	0x00, 0xf5, 0x21, 0x00


	//----- nvinfo : EIATTR_KPARAM_INFO
	.align		4
.L_17:
        /*0058*/ 	.byte	0x04, 0x17
        /*005a*/ 	.short	(.L_19 - .L_18)
.L_18:
        /*005c*/ 	.word	0x00000000
        /*0060*/ 	.short	0x0005
        /*0062*/ 	.short	0x0028
        /*0064*/ 	.byte	0x00, 0xf5, 0x21, 0x00


	//----- nvinfo : EIATTR_KPARAM_INFO
	.align		4
.L_19:
        /*0068*/ 	.byte	0x04, 0x17
        /*006a*/ 	.short	(.L_21 - .L_20)
.L_20:
        /*006c*/ 	.word	0x00000000
        /*0070*/ 	.short	0x0004
        /*0072*/ 	.short	0x0020
        /*0074*/ 	.byte	0x00, 0xf5, 0x21, 0x00


	//----- nvinfo : EIATTR_KPARAM_INFO
	.align		4
.L_21:
        /*0078*/ 	.byte	0x04, 0x17
        /*007a*/ 	.short	(.L_23 - .L_22)
.L_22:
        /*007c*/ 	.word	0x00000000
        /*0080*/ 	.short	0x0003
        /*0082*/ 	.short	0x0018
        /*0084*/ 	.byte	0x00, 0xf0, 0x11, 0x00


	//----- nvinfo : EIATTR_KPARAM_INFO
	.align		4
.L_23:
        /*0088*/ 	.byte	0x04, 0x17
        /*008a*/ 	.short	(.L_25 - .L_24)
.L_24:
        /*008c*/ 	.word	0x00000000
        /*0090*/ 	.short	0x0002
        /*0092*/ 	.short	0x0010
        /*0094*/ 	.byte	0x00, 0xf5, 0x21, 0x00


	//----- nvinfo : EIATTR_KPARAM_INFO
	.align		4
.L_25:
        /*0098*/ 	.byte	0x04, 0x17
        /*009a*/ 	.short	(.L_27 - .L_26)
.L_26:
        /*009c*/ 	.word	0x00000000
        /*00a0*/ 	.short	0x0001
        /*00a2*/ 	.short	0x0008
        /*00a4*/ 	.byte	0x00, 0xf5, 0x21, 0x00


	//----- nvinfo : EIATTR_KPARAM_INFO
	.align		4
.L_27:
        /*00a8*/ 	.byte	0x04, 0x17
        /*00aa*/ 	.short	(.L_29 - .L_28)
.L_28:
        /*00ac*/ 	.word	0x00000000
        /*00b0*/ 	.short	0x0000
        /*00b2*/ 	.short	0x0000
        /*00b4*/ 	.byte	0x00, 0xf5, 0x21, 0x00


	//----- nvinfo : EIATTR_SPARSE_MMA_MASK
	.align		4
.L_29:
        /*00b8*/ 	.byte	0x03, 0x50
        /*00ba*/ 	.short	0x0000


	//----- nvinfo : EIATTR_MAXREG_COUNT
	.align		4
        /*00bc*/ 	.byte	0x03, 0x1b
        /*00be*/ 	.short	0x00ff


	//----- nvinfo : EIATTR_MERCURY_ISA_VERSION
	.align		4
        /*00c0*/ 	.byte	0x03, 0x5f
        /*00c2*/ 	.short	0x0101


	//----- nvinfo : EIATTR_VRC_CTA_INIT_COUNT
	.align		4
        /*00c4*/ 	.byte	0x02, 0x4a
	.zero		1
	.zero		1


	//----- nvinfo : EIATTR_EXIT_INSTR_OFFSETS
	.align		4
        /*00c8*/ 	.byte	0x04, 0x1c
        /*00ca*/ 	.short	(.L_31 - .L_30)


	//   ....[0]....
.L_30:
        /*00cc*/ 	.word	0x000012e0


	//   ....[1]....
        /*00d0*/ 	.word	0x00001bf0


	//----- nvinfo : EIATTR_CBANK_PARAM_SIZE
	.align		4
.L_31:
        /*00d4*/ 	.byte	0x03, 0x19
        /*00d6*/ 	.short	0x004c


	//----- nvinfo : EIATTR_PARAM_CBANK
	.align		4
        /*00d8*/ 	.byte	0x04, 0x0a
        /*00da*/ 	.short	(.L_33 - .L_32)
	.align		4
.L_32:
        /*00dc*/ 	.word	index@(.nv.constant0._Z3CNNPdS_S_iS_S_S_iiS_i)
        /*00e0*/ 	.short	0x0380
        /*00e2*/ 	.short	0x004c


	//----- nvinfo : EIATTR_SW_WAR
	.align		4
.L_33:
        /*00e4*/ 	.byte	0x04, 0x36
        /*00e6*/ 	.short	(.L_35 - .L_34)
.L_34:
        /*00e8*/ 	.word	0x00000008
.L_35:


//--------------------- .nv.callgraph             --------------------------
	.section	.nv.callgraph,"",@"SHT_CUDA_CALLGRAPH"
	.align	4
	.sectionentsize	8
	.align		4
        /*0000*/ 	.word	0x00000000
	.align		4
        /*0004*/ 	.word	0xffffffff
	.align		4
        /*0008*/ 	.word	0x00000000
	.align		4
        /*000c*/ 	.word	0xfffffffe
	.align		4
        /*0010*/ 	.word	0x00000000
	.align		4
        /*0014*/ 	.word	0xfffffffd
	.align		4
        /*0018*/ 	.word	0x00000000
	.align		4
        /*001c*/ 	.word	0xfffffffc


//--------------------- .text._Z3CNNPdS_S_iS_S_S_iiS_i --------------------------
	.section	.text._Z3CNNPdS_S_iS_S_S_iiS_i,"ax",@progbits
	.align	128
        .global         _Z3CNNPdS_S_iS_S_S_iiS_i
        .type           _Z3CNNPdS_S_iS_S_S_iiS_i,@function
        .size           _Z3CNNPdS_S_iS_S_S_iiS_i,(.L_x_21 - _Z3CNNPdS_S_iS_S_S_iiS_i)
        .other          _Z3CNNPdS_S_iS_S_S_iiS_i,@"STO_CUDA_ENTRY STV_DEFAULT"
_Z3CNNPdS_S_iS_S_S_iiS_i:
.text._Z3CNNPdS_S_iS_S_S_iiS_i:
[----:B------:R-:W-:Y:S08]  /*0000*/  LDC R1, c[0x0][0x37c] ;  /* 0x0000df00ff017b82 */ /* 0x000ff00000000800 */
[----:B------:R-:W0:Y:S01]  /*0010*/  LDC R6, c[0x0][0x3c8] ;  /* 0x0000f200ff067b82 */ /* 0x000e220000000800 */
[----:B------:R-:W1:Y:S01]  /*0020*/  S2R R4, SR_TID.X ;  /* 0x0000000000047919 */ /* 0x000e620000002100 */
[----:B------:R-:W2:Y:S01]  /*0030*/  LDCU.64 UR12, c[0x0][0x358] ;  /* 0x00006b00ff0c77ac */ /* 0x000ea20008000a00 */
[----:B------:R-:W-:-:S05]  /*0040*/  CS2R R20, SRZ ;  /* 0x0000000000147805 */ /* 0x000fca000001ff00 */
[----:B------:R-:W1:Y:S08]  /*0050*/  S2UR UR4, SR_CTAID.X ;  /* 0x00000000000479c3 */ /* 0x000e700000002500 */
[----:B------:R-:W1:Y:S01]  /*0060*/  LDC R5, c[0x0][0x360] ;  /* 0x0000d800ff057b82 */ /* 0x000e620000000800 */
[----:B0-----:R-:W-:-:S04]  /*0070*/  IABS R7, R6 ;  /* 0x0000000600077213 */ /* 0x001fc80000000000 */
[----:B------:R-:W0:Y:S01]  /*0080*/  I2F.RP R0, R7 ;  /* 0x0000000700007306 */ /* 0x000e220000209400 */
[----:B-1----:R-:W-:Y:S01]  /*0090*/  IMAD R5, R5, UR4, R4 ;  /* 0x0000000405057c24 */ /* 0x002fe2000f8e0204 */
[----:B------:R-:W1:Y:S06]  /*00a0*/  LDCU UR4, c[0x0][0x3b8] ;  /* 0x00007700ff0477ac */ /* 0x000e6c0008000800 */
[----:B0-----:R-:W0:Y:S01]  /*00b0*/  MUFU.RCP R0, R0 ;  /* 0x0000000000007308 */ /* 0x001e220000001000 */
[----:B------:R-:W-:Y:S01]  /*00c0*/  IABS R4, R5 ;  /* 0x0000000500047213 */ /* 0x000fe20000000000 */
[----:B0-----:R-:W-:-:S06]  /*00d0*/  VIADD R2, R0, 0xffffffe ;  /* 0x0ffffffe00027836 */ /* 0x001fcc0000000000 */
[----:B------:R0:W3:Y:S02]  /*00e0*/  F2I.FTZ.U32.TRUNC.NTZ R3, R2 ;  /* 0x0000000200037305 */ /* 0x0000e4000021f000 */
[----:B0-----:R-:W-:Y:S02]  /*00f0*/  HFMA2 R2, -RZ, RZ, 0, 0 ;  /* 0x00000000ff027431 */ /* 0x001fe400000001ff */
[----:B---3--:R-:W-:-:S04]  /*0100*/  IMAD.MOV R8, RZ, RZ, -R3 ;  /* 0x000000ffff087224 */ /* 0x008fc800078e0a03 */
[----:B------:R-:W-:-:S04]  /*0110*/  IMAD R9, R8, R7, RZ ;  /* 0x0000000708097224 */ /* 0x000fc800078e02ff */
[----:B------:R-:W-:Y:S02]  /*0120*/  IMAD.HI.U32 R3, R3, R9, R2 ;  /* 0x0000000903037227 */ /* 0x000fe400078e0002 */
[----:B------:R-:W0:Y:S04]  /*0130*/  LDC.64 R8, c[0x0][0x3c0] ;  /* 0x0000f000ff087b82 */ /* 0x000e280000000a00 */
[----:B------:R-:W-:-:S04]  /*0140*/  IMAD.HI.U32 R0, R3, R4, RZ ;  /* 0x0000000403007227 */ /* 0x000fc800078e00ff */
[----:B------:R-:W-:-:S04]  /*0150*/  IMAD.MOV R3, RZ, RZ, -R0 ;  /* 0x000000ffff037224 */ /* 0x000fc800078e0a00 */
[----:B------:R-:W-:-:S05]  /*0160*/  IMAD R2, R7, R3, R4 ;  /* 0x0000000307027224 */ /* 0x000fca00078e0204 */
[----:B------:R-:W-:Y:S01]  /*0170*/  ISETP.GT.U32.AND P1, PT, R7, R2, PT ;  /* 0x000000020700720c */ /* 0x000fe20003f24070 */
[----:B0-----:R-:W-:-:S05]  /*0180*/  IMAD.WIDE R8, R5, 0x8, R8 ;  /* 0x0000000805087825 */ /* 0x001fca00078e0208 */
[----:B--2---:R0:W-:Y:S07]  /*0190*/  STG.E.64 desc[UR12][R8.64], RZ ;  /* 0x000000ff08007986 */ /* 0x0041ee000c101b0c */
[----:B------:R-:W-:Y:S01]  /*01a0*/  @!P1 IMAD.IADD R2, R2, 0x1, -R7 ;  /* 0x0000000102029824 */ /* 0x000fe200078e0a07 */
[----:B------:R-:W-:Y:S02]  /*01b0*/  @!P1 IADD3 R0, PT, PT, R0, 0x1, RZ ;  /* 0x0000000100009810 */ /* 0x000fe40007ffe0ff */
[----:B------:R-:W-:-:S02]  /*01c0*/  ISETP.NE.AND P1, PT, R6, RZ, PT ;  /* 0x000000ff0600720c */ /* 0x000fc40003f25270 */
[----:B------:R-:W-:Y:S02]  /*01d0*/  ISETP.GE.U32.AND P0, PT, R2, R7, PT ;  /* 0x000000070200720c */ /* 0x000fe40003f06070 */
[----:B------:R-:W-:-:S04]  /*01e0*/  LOP3.LUT R2, R5, R6, RZ, 0x3c, !PT ;  /* 0x0000000605027212 */ /* 0x000fc800078e3cff */
[----:B------:R-:W-:Y:S02]  /*01f0*/  ISETP.GE.AND P2, PT, R2, RZ, PT ;  /* 0x000000ff0200720c */ /* 0x000fe40003f46270 */
[----:B-1----:R-:W-:-:S05]  /*0200*/  MOV R2, UR4 ;  /* 0x0000000400027c02 */ /* 0x002fca0008000f00 */
[----:B------:R-:W-:Y:S01]  /*0210*/  @P0 VIADD R0, R0, 0x1 ;  /* 0x0000000100000836 */ /* 0x000fe20000000000 */
[----:B------:R-:W-:-:S05]  /*0220*/  ISETP.GE.AND P0, PT, R2, 0x1, PT ;  /* 0x000000010200780c */ /* 0x000fca0003f06270 */
[----:B------:R-:W-:Y:S01]  /*0230*/  @!P2 IMAD.MOV R0, RZ, RZ, -R0 ;  /* 0x000000ffff00a224 */ /* 0x000fe200078e0a00 */
[----:B------:R-:W-:-:S05]  /*0240*/  @!P1 LOP3.LUT R0, RZ, R6, RZ, 0x33, !PT ;  /* 0x00000006ff009212 */ /* 0x000fca00078e33ff */
[----:B------:R-:W-:-:S04]  /*0250*/  IMAD.MOV R3, RZ, RZ, -R0 ;  /* 0x000000ffff037224 */ /* 0x000fc800078e0a00 */
[----:B------:R-:W-:Y:S01]  /*0260*/  IMAD R6, R6, R3, R5 ;  /* 0x0000000306067224 */ /* 0x000fe200078e0205 */
[----:B0-----:R-:W-:Y:S06]  /*0270*/  @!P0 BRA `(.L_x_0) ;  /* 0x0000000800088947 */ /* 0x001fec0003800000 */
[----:B------:R-:W0:Y:S01]  /*0280*/  LDCU UR4, c[0x0][0x3bc] ;  /* 0x00007780ff0477ac */ /* 0x000e220008000800 */
[C---:B------:R-:W-:Y:S02]  /*0290*/  LOP3.LUT R4, R2.reuse, 0x7, RZ, 0xc0, !PT ;  /* 0x0000000702047812 */ /* 0x040fe400078ec0ff */
[----:B------:R-:W-:Y:S02]  /*02a0*/  CS2R R20, SRZ ;  /* 0x0000000000147805 */ /* 0x000fe4000001ff00 */
[C---:B------:R-:W-:Y:S02]  /*02b0*/  LOP3.LUT R5, R2.reuse, 0x3, RZ, 0xc0, !PT ;  /* 0x0000000302057812 */ /* 0x040fe400078ec0ff */
[----:B------:R-:W-:Y:S01]  /*02c0*/  LOP3.LUT R7, R2, 0x7ffffff8, RZ, 0xc0, !PT ;  /* 0x7ffffff802077812 */ /* 0x000fe200078ec0ff */
[----:B0-----:R-:W-:Y:S01]  /*02d0*/  IMAD R10, R6, UR4, RZ ;  /* 0x00000004060a7c24 */ /* 0x001fe2000f8e02ff */
[----:B------:R-:W-:-:S06]  /*02e0*/  UMOV UR4, URZ ;  /* 0x000000ff00047c82 */ /* 0x000fcc0008000000 */
.L_x_6:
[----:B0-----:R-:W0:Y:S01]  /*02f0*/  LDC.64 R2, c[0x0][0x3b8] ;  /* 0x0000ee00ff027b82 */ /* 0x001e220000000a00 */
[----:B-1----:R-:W1:Y:S01]  /*0300*/  LDCU UR5, c[0x0][0x398] ;  /* 0x00007300ff0577ac */ /* 0x002e620008000800 */
[----:B------:R-:W-:Y:S01]  /*0310*/  UIMAD UR6, UR4, 0x3, URZ ;  /* 0x00000003040678a4 */ /* 0x000fe2000f8e02ff */
[----:B0-----:R-:W-:Y:S01]  /*0320*/  ISETP.GE.U32.AND P0, PT, R2, 0x8, PT ;  /* 0x000000080200780c */ /* 0x001fe20003f06070 */
[----:B------:R-:W-:Y:S02]  /*0330*/  IMAD R11, R0, R3, UR4 ;  /* 0x00000004000b7e24 */ /* 0x000fe4000f8e0203 */
[----:B------:R-:W-:Y:S02]  /*0340*/  IMAD.MOV.U32 R3, RZ, RZ, RZ ;  /* 0x000000ffff037224 */ /* 0x000fe400078e00ff */
[----:B-1----:R-:W-:-:S08]  /*0350*/  IMAD R22, R11, UR5, R10 ;  /* 0x000000050b167c24 */ /* 0x002fd0000f8e020a */
[----:B--23--:R-:W-:Y:S05]  /*0360*/  @!P0 BRA `(.L_x_1) ;  /* 0x0000000000ac8947 */ /* 0x00cfea0003800000 */
[----:B------:R-:W-:-:S07]  /*0370*/  MOV R3, RZ ;  /* 0x000000ff00037202 */ /* 0x000fce0000000f00 */
.L_x_2:
[----:B0-----:R-:W0:Y:S01]  /*0380*/  LDC.64 R14, c[0x0][0x380] ;  /* 0x0000e000ff0e7b82 */ /* 0x001e220000000a00 */
[----:B------:R-:W-:Y:S02]  /*0390*/  IMAD.IADD R11, R22, 0x1, R3 ;  /* 0x00000001160b7824 */ /* 0x000fe400078e0203 */
[----:B------:R-:W-:-:S05]  /*03a0*/  VIADD R17, R3, UR6 ;  /* 0x0000000603117c36 */ /* 0x000fca0008000000 */
[----:B------:R-:W1:Y:S01]  /*03b0*/  LDC.64 R12, c[0x0][0x3a0] ;  /* 0x0000e800ff0c7b82 */ /* 0x000e620000000a00 */
[----:B0-----:R-:W-:-:S04]  /*03c0*/  IMAD.WIDE R14, R11, 0x8, R14 ;  /* 0x000000080b0e7825 */ /* 0x001fc800078e020e */
[----:B-1----:R-:W-:Y:S02]  /*03d0*/  IMAD.WIDE.U32 R12, R17, 0x8, R12 ;  /* 0x00000008110c7825 */ /* 0x002fe400078e000c */
[----:B------:R-:W2:Y:S04]  /*03e0*/  LDG.E.64 R16, desc[UR12][R14.64] ;  /* 0x0000000c0e107981 */ /* 0x000ea8000c1e1b00 */
[----:B------:R-:W2:Y:S02]  /*03f0*/  LDG.E.64 R18, desc[UR12][R12.64] ;  /* 0x0000000c0c127981 */ /* 0x000ea4000c1e1b00 */
[----:B--2---:R-:W-:-:S07]  /*0400*/  DFMA R18, R16, R18, R20 ;  /* 0x000000121012722b */ /* 0x004fce0000000014 */
[----:B------:R0:W-:Y:S04]  /*0410*/  STG.E.64 desc[UR12][R8.64], R18 ;  /* 0x0000001208007986 */ /* 0x0001e8000c101b0c */
        /* <DEDUP_REMOVED lines=8> */
[----:B------:R-:W3:Y:S04]  /*04a0*/  LDG.E.64 R26, desc[UR12][R14.64+0x18] ;  /* 0x0000180c0e1a7981 */ /* 0x000ee8000c1e1b00 */
[----:B------:R-:W3:Y:S02]  /*04b0*/  LDG.E.64 R16, desc[UR12][R12.64+0x18] ;  /* 0x0000180c0c107981 */ /* 0x000ee4000c1e1b00 */
[----:B---3--:R-:W-:-:S07]  /*04c0*/  DFMA R26, R26, R16, R24 ;  /* 0x000000101a1a722b */ /* 0x008fce0000000018 */
[----:B------:R3:W-:Y:S04]  /*04d0*/  STG.E.64 desc[UR12][R8.64], R26 ;  /* 0x0000001a08007986 */ /* 0x0007e8000c101b0c */
[----:B------:R-:W4:Y:S04]  /*04e0*/  LDG.E.64 R16, desc[UR12][R14.64+0x20] ;  /* 0x0000200c0e107981 */ /* 0x000f28000c1e1b00 */
[----:B0-----:R-:W4:Y:S02]  /*04f0*/  LDG.E.64 R18, desc[UR12][R12.64+0x20] ;  /* 0x0000200c0c127981 */ /* 0x001f24000c1e1b00 */
[----:B----4-:R-:W-:-:S07]  /*0500*/  DFMA R16, R16, R18, R26 ;  /* 0x000000121010722b */ /* 0x010fce000000001a */
[----:B------:R0:W-:Y:S04]  /*0510*/  STG.E.64 desc[UR12][R8.64], R16 ;  /* 0x0000001008007986 */ /* 0x0001e8000c101b0c */
[----:B------:R-:W4:Y:S04]  /*0520*/  LDG.E.64 R18, desc[UR12][R14.64+0x28] ;  /* 0x0000280c0e127981 */ /* 0x000f28000c1e1b00 */
[----:B-1----:R-:W4:Y:S02]  /*0530*/  LDG.E.64 R20, desc[UR12][R12.64+0x28] ;  /* 0x0000280c0c147981 */ /* 0x002f24000c1e1b00 */
[----:B----4-:R-:W-:-:S07]  /*0540*/  DFMA R18, R18, R20, R16 ;  /* 0x000000141212722b */ /* 0x010fce0000000010 */
[----:B------:R0:W-:Y:S04]  /*0550*/  STG.E.64 desc[UR12][R8.64], R18 ;  /* 0x0000001208007986 */ /* 0x0001e8000c101b0c */
[----:B------:R-:W4:Y:S04]  /*0560*/  LDG.E.64 R20, desc[UR12][R14.64+0x30] ;  /* 0x0000300c0e147981 */ /* 0x000f28000c1e1b00 */
[----:B--2---:R-:W4:Y:S01]  /*0570*/  LDG.E.64 R24, desc[UR12][R12.64+0x30] ;  /* 0x0000300c0c187981 */ /* 0x004f22000c1e1b00 */
[----:B------:R-:W-:Y:S01]  /*0580*/  IADD3 R3, PT, PT, R3, 0x8, RZ ;  /* 0x0000000803037810 */ /* 0x000fe20007ffe0ff */
[----:B----4-:R-:W-:-:S07]  /*0590*/  DFMA R24, R20, R24, R18 ;  /* 0x000000181418722b */ /* 0x010fce0000000012 */
[----:B------:R0:W-:Y:S04]  /*05a0*/  STG.E.64 desc[UR12][R8.64], R24 ;  /* 0x0000001808007986 */ /* 0x0001e8000c101b0c */
[----:B------:R-:W2:Y:S04]  /*05b0*/  LDG.E.64 R20, desc[UR12][R14.64+0x38] ;  /* 0x0000380c0e147981 */ /* 0x000ea8000c1e1b00 */
[----:B---3--:R-:W2:Y:S01]  /*05c0*/  LDG.E.64 R26, desc[UR12][R12.64+0x38] ;  /* 0x0000380c0c1a7981 */ /* 0x008ea2000c1e1b00 */
[----:B------:R-:W-:Y:S01]  /*05d0*/  ISETP.NE.AND P0, PT, R3, R7, PT ;  /* 0x000000070300720c */ /* 0x000fe20003f05270 */
[----:B--2---:R-:W-:-:S07]  /*05e0*/  DFMA R20, R20, R26, R24 ;  /* 0x0000001a1414722b */ /* 0x004fce0000000018 */
[----:B------:R0:W-:Y:S05]  /*05f0*/  STG.E.64 desc[UR12][R8.64], R20 ;  /* 0x0000001408007986 */ /* 0x0001ea000c101b0c */
[----:B------:R-:W-:Y:S05]  /*0600*/  @P0 BRA `(.L_x_2) ;  /* 0xfffffffc005c0947 */ /* 0x000fea000383ffff */
[----:B------:R-:W-:-:S07]  /*0610*/  IMAD.MOV.U32 R3, RZ, RZ, R7 ;  /* 0x000000ffff037224 */ /* 0x000fce00078e0007 */
.L_x_1:
[----:B------:R-:W-:-:S13]  /*0620*/  ISETP.NE.AND P0, PT, R4, RZ, PT ;  /* 0x000000ff0400720c */ /* 0x000fda0003f05270 */
[----:B------:R-:W-:Y:S05]  /*0630*/  @!P0 BRA `(.L_x_3) ;  /* 0x00000004000c8947 */ /* 0x000fea0003800000 */
[----:B------:R-:W-:Y:S01]  /*0640*/  VIADD R11, R4, 0xffffffff ;  /* 0xffffffff040b7836 */ /* 0x000fe20000000000 */
[----:B------:R-:W-:-:S04]  /*0650*/  ISETP.NE.AND P1, PT, R5, RZ, PT ;  /* 0x000000ff0500720c */ /* 0x000fc80003f25270 */
[----:B------:R-:W-:-:S13]  /*0660*/  ISETP.GE.U32.AND P0, PT, R11, 0x3, PT ;  /* 0x000000030b00780c */ /* 0x000fda0003f06070 */
[----:B------:R-:W-:Y:S05]  /*0670*/  @!P0 BRA `(.L_x_4) ;  /* 0x0000000000708947 */ /* 0x000fea0003800000 */
[----:B0-----:R-:W0:Y:S01]  /*0680*/  LDC.64 R18, c[0x0][0x380] ;  /* 0x0000e000ff127b82 */ /* 0x001e220000000a00 */
[----:B------:R-:W-:Y:S01]  /*0690*/  IADD3 R11, PT, PT, R22, R3, RZ ;  /* 0x00000003160b7210 */ /* 0x000fe20007ffe0ff */
[----:B------:R-:W-:-:S06]  /*06a0*/  VIADD R27, R3, UR6 ;  /* 0x00000006031b7c36 */ /* 0x000fcc0008000000 */
[----:B------:R-:W1:Y:S08]  /*06b0*/  LDC.64 R12, c[0x0][0x3a0] ;  /* 0x0000e800ff0c7b82 */ /* 0x000e700000000a00 */
[----:B------:R-:W2:Y:S01]  /*06c0*/  LDC.64 R14, c[0x0][0x3a0] ;  /* 0x0000e800ff0e7b82 */ /* 0x000ea20000000a00 */
[----:B0-----:R-:W-:-:S05]  /*06d0*/  IMAD.WIDE R18, R11, 0x8, R18 ;  /* 0x000000080b127825 */ /* 0x001fca00078e0212 */
[----:B------:R-:W3:Y:S01]  /*06e0*/  LDG.E.64 R16, desc[UR12][R18.64] ;  /* 0x0000000c12107981 */ /* 0x000ee2000c1e1b00 */
[----:B-1----:R-:W-:-:S05]  /*06f0*/  IMAD.WIDE.U32 R26, R27, 0x8, R12 ;  /* 0x000000081b1a7825 */ /* 0x002fca00078e000c */
[----:B------:R-:W3:Y:S01]  /*0700*/  LDG.E.64 R12, desc[UR12][R26.64] ;  /* 0x0000000c1a0c7981 */ /* 0x000ee2000c1e1b00 */
[----:B------:R-:W-:-:S05]  /*0710*/  IADD3 R11, P0, PT, R3, UR6, RZ ;  /* 0x00000006030b7c10 */ /* 0x000fca000ff1e0ff */
[----:B------:R-:W-:Y:S01]  /*0720*/  IMAD.X R24, RZ, RZ, RZ, P0 ;  /* 0x000000ffff187224 */ /* 0x000fe200000e06ff */
[----:B--2---:R-:W-:-:S04]  /*0730*/  LEA R14, P0, R11, R14, 0x3 ;  /* 0x0000000e0b0e7211 */ /* 0x004fc800078018ff */
[----:B------:R-:W-:Y:S01]  /*0740*/  LEA.HI.X R15, R11, R15, R24, 0x3, P0 ;  /* 0x0000000f0b0f7211 */ /* 0x000fe200000f1c18 */
[----:B---3--:R-:W-:-:S07]  /*0750*/  DFMA R20, R16, R12, R20 ;  /* 0x0000000c1014722b */ /* 0x008fce0000000014 */
        /* <DEDUP_REMOVED lines=9> */
[----:B------:R-:W0:Y:S04]  /*07f0*/  LDG.E.64 R16, desc[UR12][R18.64+0x18] ;  /* 0x0000180c12107981 */ /* 0x000e28000c1e1b00 */
[----:B------:R-:W0:Y:S01]  /*0800*/  LDG.E.64 R26, desc[UR12][R14.64+0x18] ;  /* 0x0000180c0e1a7981 */ /* 0x000e22000c1e1b00 */
[----:B------:R-:W-:Y:S01]  /*0810*/  IADD3 R3, PT, PT, R3, 0x4, RZ ;  /* 0x0000000403037810 */ /* 0x000fe20007ffe0ff */
[----:B0-----:R-:W-:-:S07]  /*0820*/  DFMA R20, R16, R26, R12 ;  /* 0x0000001a1014722b */ /* 0x001fce000000000c */
[----:B------:R1:W-:Y:S04]  /*0830*/  STG.E.64 desc[UR12][R8.64], R20 ;  /* 0x0000001408007986 */ /* 0x0003e8000c101b0c */
.L_x_4:
[----:B------:R-:W-:Y:S05]  /*0840*/  @!P1 BRA `(.L_x_3) ;  /* 0x0000000000889947 */ /* 0x000fea0003800000 */
[----:B------:R-:W-:Y:S02]  /*0850*/  ISETP.NE.AND P0, PT, R5, 0x1, PT ;  /* 0x000000010500780c */ /* 0x000fe40003f05270 */
[----:B------:R-:W-:-:S11]  /*0860*/  LOP3.LUT P1, RZ, R2, 0x1, RZ, 0xc0, !PT ;  /* 0x0000000102ff7812 */ /* 0x000fd6000782c0ff */
[----:B------:R-:W-:Y:S05]  /*0870*/  @!P0 BRA `(.L_x_5) ;  /* 0x0000000000508947 */ /* 0x000fea0003800000 */
[----:B------:R-:W2:Y:S01]  /*0880*/  LDC.64 R14, c[0x0][0x3a0] ;  /* 0x0000e800ff0e7b82 */ /* 0x000ea20000000a00 */
[----:B0-----:R-:W-:Y:S02]  /*0890*/  VIADD R17, R3, UR6 ;  /* 0x0000000603117c36 */ /* 0x001fe40008000000 */
[----:B------:R-:W-:-:S05]  /*08a0*/  IMAD.IADD R11, R22, 0x1, R3 ;  /* 0x00000001160b7824 */ /* 0x000fca00078e0203 */
[----:B-1----:R-:W0:Y:S08]  /*08b0*/  LDC.64 R12, c[0x0][0x380] ;  /* 0x0000e000ff0c7b82 */ /* 0x002e300000000a00 */
[----:B------:R-:W1:Y:S01]  /*08c0*/  LDC.64 R18, c[0x0][0x3a0] ;  /* 0x0000e800ff127b82 */ /* 0x000e620000000a00 */
[----:B--2---:R-:W-:-:S06]  /*08d0*/  IMAD.WIDE.U32 R16, R17, 0x8, R14 ;  /* 0x0000000811107825 */ /* 0x004fcc00078e000e */
[----:B------:R-:W2:Y:S01]  /*08e0*/  LDG.E.64 R16, desc[UR12][R16.64] ;  /* 0x0000000c10107981 */ /* 0x000ea2000c1e1b00 */
[----:B0-----:R-:W-:-:S05]  /*08f0*/  IMAD.WIDE R12, R11, 0x8, R12 ;  /* 0x000000080b0c7825 */ /* 0x001fca00078e020c */
[----:B------:R-:W2:Y:S01]  /*0900*/  LDG.E.64 R14, desc[UR12][R12.64] ;  /* 0x0000000c0c0e7981 */ /* 0x000ea2000c1e1b00 */
[----:B------:R-:W-:-:S04]  /*0910*/  IADD3 R11, P0, PT, R3, UR6, RZ ;  /* 0x00000006030b7c10 */ /* 0x000fc8000ff1e0ff */
[----:B------:R-:W-:Y:S02]  /*0920*/  IADD3.X R24, PT, PT, RZ, RZ, RZ, P0, !PT ;  /* 0x000000ffff187210 */ /* 0x000fe400007fe4ff */
[----:B-1----:R-:W-:-:S04]  /*0930*/  LEA R18, P0, R11, R18, 0x3 ;  /* 0x000000120b127211 */ /* 0x002fc800078018ff */
[----:B------:R-:W-:Y:S01]  /*0940*/  LEA.HI.X R19, R11, R19, R24, 0x3, P0 ;  /* 0x000000130b137211 */ /* 0x000fe200000f1c18 */
[----:B--2---:R-:W-:-:S07]  /*0950*/  DFMA R14, R14, R16, R20 ;  /* 0x000000100e0e722b */ /* 0x004fce0000000014 */
[----:B------:R2:W-:Y:S04]  /*0960*/  STG.E.64 desc[UR12][R8.64], R14 ;  /* 0x0000000e08007986 */ /* 0x0005e8000c101b0c */
[----:B------:R-:W3:Y:S04]  /*0970*/  LDG.E.64 R20, desc[UR12][R12.64+0x8] ;  /* 0x0000080c0c147981 */ /* 0x000ee8000c1e1b00 */
[----:B------:R-:W3:Y:S01]  /*0980*/  LDG.E.64 R18, desc[UR12][R18.64+0x8] ;  /* 0x0000080c12127981 */ /* 0x000ee2000c1e1b00 */
[----:B------:R-:W-:Y:S01]  /*0990*/  VIADD R3, R3, 0x2 ;  /* 0x0000000203037836 */ /* 0x000fe20000000000 */
[----:B---3--:R-:W-:-:S07]  /*09a0*/  DFMA R20, R20, R18, R14 ;  /* 0x000000121414722b */ /* 0x008fce000000000e */
[----:B------:R2:W-:Y:S04]  /*09b0*/  STG.E.64 desc[UR12][R8.64], R20 ;  /* 0x0000001408007986 */ /* 0x0005e8000c101b0c */
.L_x_5:
[----:B------:R-:W-:Y:S05]  /*09c0*/  @!P1 BRA `(.L_x_3) ;  /* 0x0000000000289947 */ /* 0x000fea0003800000 */
[----:B--2---:R-:W2:Y:S01]  /*09d0*/  LDC.64 R14, c[0x0][0x380] ;  /* 0x0000e000ff0e7b82 */ /* 0x004ea20000000a00 */
[----:B------:R-:W-:Y:S01]  /*09e0*/  IMAD.IADD R11, R22, 0x1, R3 ;  /* 0x00000001160b7824 */ /* 0x000fe200078e0203 */
[----:B------:R-:W-:-:S06]  /*09f0*/  IADD3 R3, PT, PT, R3, UR6, RZ ;  /* 0x0000000603037c10 */ /* 0x000fcc000fffe0ff */
[----:B-1----:R-:W1:Y:S01]  /*0a00*/  LDC.64 R12, c[0x0][0x3a0] ;  /* 0x0000e800ff0c7b82 */ /* 0x002e620000000a00 */
[----:B--2---:R-:W-:-:S06]  /*0a10*/  IMAD.WIDE R14, R11, 0x8, R14 ;  /* 0x000000080b0e7825 */ /* 0x004fcc00078e020e */
[----:B------:R-:W0:Y:S01]  /*0a20*/  LDG.E.64 R14, desc[UR12][R14.64] ;  /* 0x0000000c0e0e7981 */ /* 0x000e22000c1e1b00 */
[----:B-1----:R-:W-:-:S06]  /*0a30*/  IMAD.WIDE.U32 R12, R3, 0x8, R12 ;  /* 0x00000008030c7825 */ /* 0x002fcc00078e000c */
[----:B------:R-:W0:Y:S02]  /*0a40*/  LDG.E.64 R12, desc[UR12][R12.64] ;  /* 0x0000000c0c0c7981 */ /* 0x000e24000c1e1b00 */
[----:B0-----:R-:W-:-:S07]  /*0a50*/  DFMA R20, R14, R12, R20 ;  /* 0x0000000c0e14722b */ /* 0x001fce0000000014 */
[----:B------:R3:W-:Y:S04]  /*0a60*/  STG.E.64 desc[UR12][R8.64], R20 ;  /* 0x0000001408007986 */ /* 0x0007e8000c101b0c */
.L_x_3:
[----:B------:R-:W-:-:S06]  /*0a70*/  UIADD3 UR4, UPT, UPT, UR4, 0x1, URZ ;  /* 0x0000000104047890 */ /* 0x000fcc000fffe0ff */
[----:B------:R-:W-:-:S13]  /*0a80*/  ISETP.NE.AND P0, PT, R2, UR4, PT ;  /* 0x0000000402007c0c */ /* 0x000fda000bf05270 */
[----:B------:R-:W-:Y:S05]  /*0a90*/  @P0 BRA `(.L_x_6) ;  /* 0xfffffff800140947 */ /* 0x000fea000383ffff */
.L_x_0:
[----:B------:R-:W-:-:S13]  /*0aa0*/  ISETP.GE.AND P0, PT, R2, 0x1, PT ;  /* 0x000000010200780c */ /* 0x000fda0003f06270 */
[----:B------:R-:W-:Y:S05]  /*0ab0*/  @!P0 BRA `(.L_x_7) ;  /* 0x0000000800048947 */ /* 0x000fea0003800000 */
[----:B------:R-:W0:Y:S01]  /*0ac0*/  LDCU UR4, c[0x0][0x3bc] ;  /* 0x00007780ff0477ac */ /* 0x000e220008000800 */
[C---:B------:R-:W-:Y:S02]  /*0ad0*/  LOP3.LUT R4, R2.reuse, 0x7, RZ, 0xc0, !PT ;  /* 0x0000000702047812 */ /* 0x040fe400078ec0ff */
[C---:B------:R-:W-:Y:S02]  /*0ae0*/  LOP3.LUT R5, R2.reuse, 0x3, RZ, 0xc0, !PT ;  /* 0x0000000302057812 */ /* 0x040fe400078ec0ff */
[----:B------:R-:W-:Y:S01]  /*0af0*/  LOP3.LUT R7, R2, 0x7ffffff8, RZ, 0xc0, !PT ;  /* 0x7ffffff802077812 */ /* 0x000fe200078ec0ff */
[----:B------:R-:W-:-:S05]  /*0b00*/  VIADD R3, R4, 0xffffffff ;  /* 0xffffffff04037836 */ /* 0x000fca0000000000 */
[----:B------:R-:W-:Y:S01]  /*0b10*/  ISETP.GE.U32.AND P0, PT, R3, 0x3, PT ;  /* 0x000000030300780c */ /* 0x000fe20003f06070 */
[----:B0-----:R-:W-:Y:S01]  /*0b20*/  IMAD R18, R6, UR4, RZ ;  /* 0x0000000406127c24 */ /* 0x001fe2000f8e02ff */
[----:B------:R-:W-:-:S11]  /*0b30*/  UMOV UR4, URZ ;  /* 0x000000ff00047c82 */ /* 0x000fd60008000000 */
.L_x_13:
[----:B0-----:R-:W0:Y:S01]  /*0b40*/  LDC.64 R2, c[0x0][0x3b8] ;  /* 0x0000ee00ff027b82 */ /* 0x001e220000000a00 */
[----:B----4-:R-:W4:Y:S01]  /*0b50*/  LDCU UR6, c[0x0][0x398] ;  /* 0x00007300ff0677ac */ /* 0x010f220008000800 */
[----:B------:R-:W-:Y:S01]  /*0b60*/  UIMAD UR5, UR4, 0x3, URZ ;  /* 0x00000003040578a4 */ /* 0x000fe2000f8e02ff */
[----:B0-----:R-:W-:Y:S01]  /*0b70*/  ISETP.GE.U32.AND P1, PT, R2, 0x8, PT ;  /* 0x000000080200780c */ /* 0x001fe20003f26070 */
[----:B------:R-:W-:Y:S02]  /*0b80*/  IMAD R11, R0, R3, UR4 ;  /* 0x00000004000b7e24 */ /* 0x000fe4000f8e0203 */
[----:B------:R-:W-:Y:S02]  /*0b90*/  IMAD.MOV.U32 R3, RZ, RZ, RZ ;  /* 0x000000ffff037224 */ /* 0x000fe400078e00ff */
[----:B----4-:R-:W-:-:S08]  /*0ba0*/  IMAD R22, R11, UR6, R18 ;  /* 0x000000060b167c24 */ /* 0x010fd0000f8e0212 */
[----:B------:R-:W-:Y:S05]  /*0bb0*/  @!P1 BRA `(.L_x_8) ;  /* 0x0000000000ac9947 */ /* 0x000fea0003800000 */
[----:B------:R-:W-:-:S07]  /*0bc0*/  HFMA2 R3, -RZ, RZ, 0, 0 ;  /* 0x00000000ff037431 */ /* 0x000fce00000001ff */
.L_x_9:
[----:B01----:R-:W0:Y:S01]  /*0bd0*/  LDC.64 R12, c[0x0][0x388] ;  /* 0x0000e200ff0c7b82 */ /* 0x003e220000000a00 */
[----:B--2---:R-:W-:Y:S02]  /*0be0*/  IMAD.IADD R15, R22, 0x1, R3 ;  /* 0x00000001160f7824 */ /* 0x004fe400078e0203 */
[----:B------:R-:W-:-:S05]  /*0bf0*/  VIADD R17, R3, UR5 ;  /* 0x0000000503117c36 */ /* 0x000fca0008000000 */
[----:B------:R-:W1:Y:S01]  /*0c00*/  LDC.64 R10, c[0x0][0x3a8] ;  /* 0x0000ea00ff0a7b82 */ /* 0x000e620000000a00 */
[----:B0-----:R-:W-:-:S05]  /*0c10*/  IMAD.WIDE R12, R15, 0x8, R12 ;  /* 0x000000080f0c7825 */ /* 0x001fca00078e020c */
[----:B------:R-:W2:Y:S01]  /*0c20*/  LDG.E.64 R14, desc[UR12][R12.64] ;  /* 0x0000000c0c0e7981 */ /* 0x000ea2000c1e1b00 */
[----:B-1----:R-:W-:-:S05]  /*0c30*/  IMAD.WIDE.U32 R10, R17, 0x8, R10 ;  /* 0x00000008110a7825 */ /* 0x002fca00078e000a */
[----:B------:R-:W2:Y:S02]  /*0c40*/  LDG.E.64 R16, desc[UR12][R10.64] ;  /* 0x0000000c0a107981 */ /* 0x000ea4000c1e1b00 */
[----:B--2---:R-:W-:-:S07]  /*0c50*/  DFMA R16, R14, R16, R20 ;  /* 0x000000100e10722b */ /* 0x004fce0000000014 */
[----:B------:R0:W-:Y:S04]  /*0c60*/  STG.E.64 desc[UR12][R8.64], R16 ;  /* 0x0000001008007986 */ /* 0x0001e8000c101b0c */
[----:B---3--:R-:W2:Y:S04]  /*0c70*/  LDG.E.64 R20, desc[UR12][R12.64+0x8] ;  /* 0x0000080c0c147981 */ /* 0x008ea8000c1e1b00 */
        /* <DEDUP_REMOVED lines=31> */
.L_x_8:
[----:B------:R-:W-:-:S13]  /*0e70*/  ISETP.NE.AND P1, PT, R4, RZ, PT ;  /* 0x000000ff0400720c */ /* 0x000fda0003f25270 */
[----:B------:R-:W-:Y:S05]  /*0e80*/  @!P1 BRA `(.L_x_10) ;  /* 0x0000000400049947 */ /* 0x000fea0003800000 */
[----:B------:R-:W-:Y:S01]  /*0e90*/  ISETP.NE.AND P2, PT, R5, RZ, PT ;  /* 0x000000ff0500720c */ /* 0x000fe20003f45270 */
[----:B------:R-:W-:-:S12]  /*0ea0*/  @!P0 BRA `(.L_x_11) ;  /* 0x0000000000708947 */ /* 0x000fd80003800000 */
[----:B0-----:R-:W0:Y:S01]  /*0eb0*/  LDC.64 R16, c[0x0][0x388] ;  /* 0x0000e200ff107b82 */ /* 0x001e220000000a00 */
[----:B------:R-:W-:Y:S01]  /*0ec0*/  IADD3 R27, PT, PT, R3, UR5, RZ ;  /* 0x00000005031b7c10 */ /* 0x000fe2000fffe0ff */
[----:B-1----:R-:W-:-:S06]  /*0ed0*/  IMAD.IADD R13, R22, 0x1, R3 ;  /* 0x00000001160d7824 */ /* 0x002fcc00078e0203 */
[----:B------:R-:W1:Y:S01]  /*0ee0*/  LDC.64 R10, c[0x0][0x3a8] ;  /* 0x0000ea00ff0a7b82 */ /* 0x000e620000000a00 */
[----:B0-----:R-:W-:-:S07]  /*0ef0*/  IMAD.WIDE R16, R13, 0x8, R16 ;  /* 0x000000080d107825 */ /* 0x001fce00078e0210 */
[----:B------:R-:W0:Y:S01]  /*0f00*/  LDC.64 R12, c[0x0][0x3a8] ;  /* 0x0000ea00ff0c7b82 */ /* 0x000e220000000a00 */
[----:B--2---:R-:W3:Y:S01]  /*0f10*/  LDG.E.64 R14, desc[UR12][R16.64] ;  /* 0x0000000c100e7981 */ /* 0x004ee2000c1e1b00 */
[----:B-1----:R-:W-:-:S05]  /*0f20*/  IMAD.WIDE.U32 R26, R27, 0x8, R10 ;  /* 0x000000081b1a7825 */ /* 0x002fca00078e000a */
[----:B------:R-:W3:Y:S01]  /*0f30*/  LDG.E.64 R10, desc[UR12][R26.64] ;  /* 0x0000000c1a0a7981 */ /* 0x000ee2000c1e1b00 */
[----:B------:R-:W-:-:S05]  /*0f40*/  IADD3 R19, P1, PT, R3, UR5, RZ ;  /* 0x0000000503137c10 */ /* 0x000fca000ff3e0ff */
[----:B------:R-:W-:Y:S01]  /*0f50*/  IMAD.X R24, RZ, RZ, RZ, P1 ;  /* 0x000000ffff187224 */ /* 0x000fe200008e06ff */
[----:B0-----:R-:W-:-:S04]  /*0f60*/  LEA R12, P1, R19, R12, 0x3 ;  /* 0x0000000c130c7211 */ /* 0x001fc800078218ff */
        /* <DEDUP_REMOVED lines=13> */
[----:B------:R-:W-:Y:S01]  /*1040*/  VIADD R3, R3, 0x4 ;  /* 0x0000000403037836 */ /* 0x000fe20000000000 */
[----:B0-----:R-:W-:-:S07]  /*1050*/  DFMA R20, R14, R26, R10 ;  /* 0x0000001a0e14722b */ /* 0x001fce000000000a */
[----:B------:R4:W-:Y:S04]  /*1060*/  STG.E.64 desc[UR12][R8.64], R20 ;  /* 0x0000001408007986 */ /* 0x0009e8000c101b0c */
.L_x_11:
[----:B------:R-:W-:Y:S05]  /*1070*/  @!P2 BRA `(.L_x_10) ;  /* 0x000000000088a947 */ /* 0x000fea0003800000 */
[----:B------:R-:W-:Y:S02]  /*1080*/  ISETP.NE.AND P2, PT, R5, 0x1, PT ;  /* 0x000000010500780c */ /* 0x000fe40003f45270 */
[----:B------:R-:W-:-:S11]  /*1090*/  LOP3.LUT P1, RZ, R2, 0x1, RZ, 0xc0, !PT ;  /* 0x0000000102ff7812 */ /* 0x000fd6000782c0ff */
[----:B------:R-:W-:Y:S05]  /*10a0*/  @!P2 BRA `(.L_x_12) ;  /* 0x000000000050a947 */ /* 0x000fea0003800000 */
[----:B----4-:R-:W4:Y:S01]  /*10b0*/  LDC.64 R10, c[0x0][0x388] ;  /* 0x0000e200ff0a7b82 */ /* 0x010f220000000a00 */
[----:B0-2---:R-:W-:Y:S01]  /*10c0*/  IADD3 R15, PT, PT, R22, R3, RZ ;  /* 0x00000003160f7210 */ /* 0x005fe20007ffe0ff */
[----:B------:R-:W-:-:S06]  /*10d0*/  VIADD R17, R3, UR5 ;  /* 0x0000000503117c36 */ /* 0x000fcc0008000000 */
[----:B-1----:R-:W0:Y:S01]  /*10e0*/  LDC.64 R12, c[0x0][0x3a8] ;  /* 0x0000ea00ff0c7b82 */ /* 0x002e220000000a00 */
[----:B----4-:R-:W-:-:S04]  /*10f0*/  IMAD.WIDE R10, R15, 0x8, R10 ;  /* 0x000000080f0a7825 */ /* 0x010fc800078e020a */
[----:B0-----:R-:W-:Y:S02]  /*1100*/  IMAD.WIDE.U32 R14, R17, 0x8, R12 ;  /* 0x00000008110e7825 */ /* 0x001fe400078e000c */
[----:B------:R-:W2:Y:S01]  /*1110*/  LDG.E.64 R12, desc[UR12][R10.64] ;  /* 0x0000000c0a0c7981 */ /* 0x000ea2000c1e1b00 */
[----:B------:R-:W0:Y:S03]  /*1120*/  LDC.64 R16, c[0x0][0x3a8] ;  /* 0x0000ea00ff107b82 */ /* 0x000e260000000a00 */
[----:B------:R-:W2:Y:S01]  /*1130*/  LDG.E.64 R14, desc[UR12][R14.64] ;  /* 0x0000000c0e0e7981 */ /* 0x000ea2000c1e1b00 */
[----:B------:R-:W-:-:S05]  /*1140*/  IADD3 R19, P2, PT, R3, UR5, RZ ;  /* 0x0000000503137c10 */ /* 0x000fca000ff5e0ff */
[----:B------:R-:W-:Y:S01]  /*1150*/  IMAD.X R24, RZ, RZ, RZ, P2 ;  /* 0x000000ffff187224 */ /* 0x000fe200010e06ff */
[----:B0-----:R-:W-:-:S04]  /*1160*/  LEA R16, P2, R19, R16, 0x3 ;  /* 0x0000001013107211 */ /* 0x001fc800078418ff */
[----:B------:R-:W-:Y:S01]  /*1170*/  LEA.HI.X R17, R19, R17, R24, 0x3, P2 ;  /* 0x0000001113117211 */ /* 0x000fe200010f1c18 */
[----:B--2---:R-:W-:-:S07]  /*1180*/  DFMA R12, R12, R14, R20 ;  /* 0x0000000e0c0c722b */ /* 0x004fce0000000014 */
[----:B------:R0:W-:Y:S04]  /*1190*/  STG.E.64 desc[UR12][R8.64], R12 ;  /* 0x0000000c08007986 */ /* 0x0001e8000c101b0c */
[----:B---3--:R-:W2:Y:S04]  /*11a0*/  LDG.E.64 R20, desc[UR12][R10.64+0x8] ;  /* 0x0000080c0a147981 */ /* 0x008ea8000c1e1b00 */
[----:B------:R-:W2:Y:S01]  /*11b0*/  LDG.E.64 R16, desc[UR12][R16.64+0x8] ;  /* 0x0000080c10107981 */ /* 0x000ea2000c1e1b00 */
[----:B------:R-:W-:Y:S01]  /*11c0*/  IADD3 R3, PT, PT, R3, 0x2, RZ ;  /* 0x0000000203037810 */ /* 0x000fe20007ffe0ff */
[----:B--2---:R-:W-:-:S07]  /*11d0*/  DFMA R20, R20, R16, R12 ;  /* 0x000000101414722b */ /* 0x004fce000000000c */
[----:B------:R0:W-:Y:S04]  /*11e0*/  STG.E.64 desc[UR12][R8.64], R20 ;  /* 0x0000001408007986 */ /* 0x0001e8000c101b0c */
.L_x_12:
[----:B------:R-:W-:Y:S05]  /*11f0*/  @!P1 BRA `(.L_x_10) ;  /* 0x0000000000289947 */ /* 0x000fea0003800000 */
[----:B01----:R-:W0:Y:S01]  /*1200*/  LDC.64 R12, c[0x0][0x388] ;  /* 0x0000e200ff0c7b82 */ /* 0x003e220000000a00 */
[----:B--2---:R-:W-:Y:S02]  /*1210*/  IMAD.IADD R15, R22, 0x1, R3 ;  /* 0x00000001160f7824 */ /* 0x004fe400078e0203 */
[----:B------:R-:W-:-:S05]  /*1220*/  VIADD R3, R3, UR5 ;  /* 0x0000000503037c36 */ /* 0x000fca0008000000 */
[----:B----4-:R-:W1:Y:S01]  /*1230*/  LDC.64 R10, c[0x0][0x3a8] ;  /* 0x0000ea00ff0a7b82 */ /* 0x010e620000000a00 */
[----:B0-----:R-:W-:-:S06]  /*1240*/  IMAD.WIDE R12, R15, 0x8, R12 ;  /* 0x000000080f0c7825 */ /* 0x001fcc00078e020c */
[----:B------:R-:W3:Y:S01]  /*1250*/  LDG.E.64 R12, desc[UR12][R12.64] ;  /* 0x0000000c0c0c7981 */ /* 0x000ee2000c1e1b00 */
[----:B-1----:R-:W-:-:S06]  /*1260*/  IMAD.WIDE.U32 R10, R3, 0x8, R10 ;  /* 0x00000008030a7825 */ /* 0x002fcc00078e000a */
[----:B------:R-:W3:Y:S02]  /*1270*/  LDG.E.64 R10, desc[UR12][R10.64] ;  /* 0x0000000c0a0a7981 */ /* 0x000ee4000c1e1b00 */
[----:B---3--:R-:W-:-:S07]  /*1280*/  DFMA R20, R12, R10, R20 ;  /* 0x0000000a0c14722b */ /* 0x008fce0000000014 */
[----:B------:R0:W-:Y:S04]  /*1290*/  STG.E.64 desc[UR12][R8.64], R20 ;  /* 0x0000001408007986 */ /* 0x0001e8000c101b0c */
.L_x_10:
[----:B------:R-:W-:-:S06]  /*12a0*/  UIADD3 UR4, UPT, UPT, UR4, 0x1, URZ ;  /* 0x0000000104047890 */ /* 0x000fcc000fffe0ff */
[----:B------:R-:W-:-:S13]  /*12b0*/  ISETP.NE.AND P1, PT, R2, UR4, PT ;  /* 0x0000000402007c0c */ /* 0x000fda000bf25270 */
[----:B------:R-:W-:Y:S05]  /*12c0*/  @P1 BRA `(.L_x_13) ;  /* 0xfffffff8001c1947 */ /* 0x000fea000383ffff */
.L_x_7:
[----:B------:R-:W-:-:S13]  /*12d0*/  ISETP.GE.AND P0, PT, R2, 0x1, PT ;  /* 0x000000010200780c */ /* 0x000fda0003f06270 */
[----:B------:R-:W-:Y:S05]  /*12e0*/  @!P0 EXIT ;  /* 0x000000000000894d */ /* 0x000fea0003800000 */
[----:B------:R-:W5:Y:S01]  /*12f0*/  LDCU.64 UR6, c[0x0][0x390] ;  /* 0x00007200ff0677ac */ /* 0x000f620008000a00 */
[C---:B------:R-:W-:Y:S02]  /*1300*/  LOP3.LUT R3, R2.reuse, 0x7, RZ, 0xc0, !PT ;  /* 0x0000000702037812 */ /* 0x040fe400078ec0ff */
[----:B------:R-:W-:Y:S01]  /*1310*/  LOP3.LUT R5, R2, 0x3, RZ, 0xc0, !PT ;  /* 0x0000000302057812 */ /* 0x000fe200078ec0ff */
[----:B------:R-:W0:Y:S01]  /*1320*/  LDCU.64 UR8, c[0x0][0x3b0] ;  /* 0x00007600ff0877ac */ /* 0x000e220008000a00 */
[----:B------:R-:W-:Y:S01]  /*1330*/  IADD3 R4, PT, PT, R3, -0x1, RZ ;  /* 0xffffffff03047810 */ /* 0x000fe20007ffe0ff */
[----:B------:R-:W1:Y:S03]  /*1340*/  LDCU UR4, c[0x0][0x3bc] ;  /* 0x00007780ff0477ac */ /* 0x000e660008000800 */
[----:B------:R-:W-:Y:S02]  /*1350*/  ISETP.GE.U32.AND P0, PT, R4, 0x3, PT ;  /* 0x000000030400780c */ /* 0x000fe40003f06070 */
[----:B------:R-:W-:-:S05]  /*1360*/  LOP3.LUT R4, R2, 0x7ffffff8, RZ, 0xc0, !PT ;  /* 0x7ffffff802047812 */ /* 0x000fca00078ec0ff */
[----:B------:R-:W-:Y:S01]  /*1370*/  IMAD.MOV R7, RZ, RZ, -R4 ;  /* 0x000000ffff077224 */ /* 0x000fe200078e0a04 */
[----:B-----5:R-:W-:Y:S02]  /*1380*/  UIADD3 UR5, UP0, UPT, UR6, 0x20, URZ ;  /* 0x0000002006057890 */ /* 0x020fe4000ff1e0ff */
[----:B0-----:R-:W-:Y:S02]  /*1390*/  UIADD3 UR6, UP1, UPT, UR8, 0x20, URZ ;  /* 0x0000002008067890 */ /* 0x001fe4000ff3e0ff */
[----:B------:R-:W-:Y:S01]  /*13a0*/  UIADD3.X UR8, UPT, UPT, URZ, UR7, URZ, UP0, !UPT ;  /* 0x00000007ff087290 */ /* 0x000fe200087fe4ff */
[----:B-1----:R-:W-:Y:S01]  /*13b0*/  IMAD R6, R6, UR4, RZ ;  /* 0x0000000406067c24 */ /* 0x002fe2000f8e02ff */
[----:B------:R-:W-:Y:S01]  /*13c0*/  UIADD3.X UR7, UPT, UPT, URZ, UR9, URZ, UP1, !UPT ;  /* 0x00000009ff077290 */ /* 0x000fe20008ffe4ff */
[----:B------:R-:W-:-:S11]  /*13d0*/  UMOV UR4, URZ ;  /* 0x000000ff00047c82 */ /* 0x000fd60008000000 */
.L_x_19:
[----:B0---4-:R-:W0:Y:S01]  /*13e0*/  LDC.64 R10, c[0x0][0x3b8] ;  /* 0x0000ee00ff0a7b82 */ /* 0x011e220000000a00 */
[----:B-1----:R-:W1:Y:S01]  /*13f0*/  LDCU UR10, c[0x0][0x398] ;  /* 0x00007300ff0a77ac */ /* 0x002e620008000800 */
[----:B------:R-:W-:Y:S01]  /*1400*/  IMAD.MOV.U32 R2, RZ, RZ, RZ ;  /* 0x000000ffff027224 */ /* 0x000fe200078e00ff */
[----:B------:R-:W-:Y:S01]  /*1410*/  UIMAD UR9, UR4, 0x3, URZ ;  /* 0x00000003040978a4 */ /* 0x000fe2000f8e02ff */
[----:B0-----:R-:W-:Y:S01]  /*1420*/  ISETP.GE.U32.AND P2, PT, R10, 0x8, PT ;  /* 0x000000080a00780c */ /* 0x001fe20003f46070 */
[----:B------:R-:W-:Y:S01]  /*1430*/  IMAD R11, R0, R11, UR4 ;  /* 0x00000004000b7e24 */ /* 0x000fe2000f8e020b */
[----:B------:R-:W-:-:S03]  /*1440*/  UIADD3 UR4, UPT, UPT, UR4, 0x1, URZ ;  /* 0x0000000104047890 */ /* 0x000fc6000fffe0ff */
[----:B-1----:R-:W-:-:S03]  /*1450*/  IMAD R11, R11, UR10, R6 ;  /* 0x0000000a0b0b7c24 */ /* 0x002fc6000f8e0206 */
[----:B------:R-:W-:-:S05]  /*1460*/  ISETP.NE.AND P1, PT, R10, UR4, PT ;  /* 0x000000040a007c0c */ /* 0x000fca000bf25270 */
[----:B------:R-:W-:Y:S08]  /*1470*/  @!P2 BRA `(.L_x_14) ;  /* 0x0000000000cca947 */ /* 0x000ff00003800000 */
[----:B------:R-:W-:Y:S01]  /*1480*/  UIMAD.WIDE.U32 UR10, UR9, 0x8, UR6 ;  /* 0x00000008090a78a5 */ /* 0x000fe2000f8e0006 */
[----:B------:R-:W-:Y:S01]  /*1490*/  IMAD.MOV.U32 R24, RZ, RZ, R11 ;  /* 0x000000ffff187224 */ /* 0x000fe200078e000b */
[----:B------:R-:W-:-:S04]  /*14a0*/  MOV R2, R7 ;  /* 0x0000000700027202 */ /* 0x000fc80000000f00 */
[----:B--2---:R-:W-:Y:S01]  /*14b0*/  MOV R15, UR11 ;  /* 0x0000000b000f7c02 */ /* 0x004fe20008000f00 */
[----:B------:R-:W-:Y:S01]  /*14c0*/  IMAD.U32 R13, RZ, RZ, UR11 ;  /* 0x0000000bff0d7e24 */ /* 0x000fe2000f8e00ff */
[----:B------:R-:W-:Y:S01]  /*14d0*/  MOV R12, UR10 ;  /* 0x0000000a000c7c02 */ /* 0x000fe20008000f00 */
[----:B------:R-:W-:Y:S02]  /*14e0*/  IMAD.U32 R14, RZ, RZ, UR10 ;  /* 0x0000000aff0e7e24 */ /* 0x000fe4000f8e00ff */
[----:B------:R-:W-:-:S07]  /*14f0*/  IMAD.MOV.U32 R17, RZ, RZ, R15 ;  /* 0x000000ffff117224 */ /* 0x000fce00078e000f */
.L_x_15:
[----:B------:R-:W-:Y:S01]  /*1500*/  IMAD.U32 R14, RZ, RZ, UR5 ;  /* 0x00000005ff0e7e24 */ /* 0x000fe2000f8e00ff */
[----:B------:R-:W-:Y:S01]  /*1510*/  MOV R13, R17 ;  /* 0x00000011000d7202 */ /* 0x000fe20000000f00 */
[----:B------:R-:W-:Y:S02]  /*1520*/  IMAD.U32 R15, RZ, RZ, UR8 ;  /* 0x00000008ff0f7e24 */ /* 0x000fe4000f8e00ff */
[----:B------:R-:W-:Y:S02]  /*1530*/  IMAD.WIDE R14, R24, 0x8, R14 ;  /* 0x00000008180e7825 */ /* 0x000fe400078e020e */
[----:B-1----:R-:W2:Y:S04]  /*1540*/  LDG.E.64 R18, desc[UR12][R12.64+-0x20] ;  /* 0xffffe00c0c127981 */ /* 0x002ea8000c1e1b00 */
[----:B------:R-:W2:Y:S02]  /*1550*/  LDG.E.64 R16, desc[UR12][R14.64+-0x20] ;  /* 0xffffe00c0e107981 */ /* 0x000ea4000c1e1b00 */
[----:B--2---:R-:W-:-:S07]  /*1560*/  DFMA R18, R16, R18, R20 ;  /* 0x000000121012722b */ /* 0x004fce0000000014 */
[----:B------:R0:W-:Y:S04]  /*1570*/  STG.E.64 desc[UR12][R8.64], R18 ;  /* 0x0000001208007986 */ /* 0x0001e8000c101b0c */
[----:B------:R-:W2:Y:S04]  /*1580*/  LDG.E.64 R16, desc[UR12][R14.64+-0x18] ;  /* 0xffffe80c0e107981 */ /* 0x000ea8000c1e1b00 */
[----:B---3--:R-:W2:Y:S02]  /*1590*/  LDG.E.64 R20, desc[UR12][R12.64+-0x18] ;  /* 0xffffe80c0c147981 */ /* 0x008ea4000c1e1b00 */
        /* <DEDUP_REMOVED lines=10> */
[----:B0-----:R-:W4:Y:S04]  /*1640*/  LDG.E.64 R18, desc[UR12][R14.64] ;  /* 0x0000000c0e127981 */ /* 0x001f28000c1e1b00 */
[----:B------:R-:W4:Y:S02]  /*1650*/  LDG.E.64 R16, desc[UR12][R12.64] ;  /* 0x0000000c0c107981 */ /* 0x000f24000c1e1b00 */
        /* <DEDUP_REMOVED lines=8> */
[----:B------:R-:W-:Y:S01]  /*16e0*/  VIADD R2, R2, 0x8 ;  /* 0x0000000802027836 */ /* 0x000fe20000000000 */
[----:B----4-:R-:W-:-:S07]  /*16f0*/  DFMA R22, R20, R22, R18 ;  /* 0x000000161416722b */ /* 0x010fce0000000012 */
[----:B------:R1:W-:Y:S04]  /*1700*/  STG.E.64 desc[UR12][R8.64], R22 ;  /* 0x0000001608007986 */ /* 0x0003e8000c101b0c */
[----:B---3--:R-:W2:Y:S04]  /*1710*/  LDG.E.64 R26, desc[UR12][R14.64+0x18] ;  /* 0x0000180c0e1a7981 */ /* 0x008ea8000c1e1b00 */
[----:B------:R3:W2:Y:S01]  /*1720*/  LDG.E.64 R20, desc[UR12][R12.64+0x18] ;  /* 0x0000180c0c147981 */ /* 0x0006a2000c1e1b00 */
[----:B------:R-:W-:Y:S02]  /*1730*/  ISETP.NE.AND P2, PT, R2, RZ, PT ;  /* 0x000000ff0200720c */ /* 0x000fe40003f45270 */
[----:B------:R-:W-:-:S02]  /*1740*/  IADD3 R24, PT, PT, R24, 0x8, RZ ;  /* 0x0000000818187810 */ /* 0x000fc40007ffe0ff */
[----:B---3--:R-:W-:-:S05]  /*1750*/  IADD3 R12, P3, PT, R12, 0x40, RZ ;  /* 0x000000400c0c7810 */ /* 0x008fca0007f7e0ff */
[----:B0-----:R-:W-:Y:S01]  /*1760*/  IMAD.X R17, RZ, RZ, R13, P3 ;  /* 0x000000ffff117224 */ /* 0x001fe200018e060d */
[----:B--2---:R-:W-:-:S07]  /*1770*/  DFMA R20, R26, R20, R22 ;  /* 0x000000141a14722b */ /* 0x004fce0000000016 */
[----:B------:R1:W-:Y:S01]  /*1780*/  STG.E.64 desc[UR12][R8.64], R20 ;  /* 0x0000001408007986 */ /* 0x0003e2000c101b0c */
[----:B------:R-:W-:Y:S05]  /*1790*/  @P2 BRA `(.L_x_15) ;  /* 0xfffffffc00582947 */ /* 0x000fea000383ffff */
[----:B------:R-:W-:-:S07]  /*17a0*/  IMAD.MOV.U32 R2, RZ, RZ, R4 ;  /* 0x000000ffff027224 */ /* 0x000fce00078e0004 */
.L_x_14:
[----:B------:R-:W-:-:S13]  /*17b0*/  ISETP.NE.AND P2, PT, R3, RZ, PT ;  /* 0x000000ff0300720c */ /* 0x000fda0003f45270 */
[----:B------:R-:W-:Y:S05]  /*17c0*/  @!P2 BRA `(.L_x_16) ;  /* 0x000000040004a947 */ /* 0x000fea0003800000 */
[----:B------:R-:W-:Y:S01]  /*17d0*/  ISETP.NE.AND P2, PT, R5, RZ, PT ;  /* 0x000000ff0500720c */ /* 0x000fe20003f45270 */
[----:B------:R-:W-:-:S12]  /*17e0*/  @!P0 BRA `(.L_x_17) ;  /* 0x0000000000708947 */ /* 0x000fd80003800000 */
[----:B-1----:R-:W0:Y:S01]  /*17f0*/  LDC.64 R18, c[0x0][0x390] ;  /* 0x0000e400ff127b82 */ /* 0x002e220000000a00 */
[----:B--2---:R-:W-:Y:S01]  /*1800*/  IMAD.IADD R15, R11, 0x1, R2 ;  /* 0x000000010b0f7824 */ /* 0x004fe200078e0202 */
[----:B------:R-:W-:-:S06]  /*1810*/  IADD3 R17, PT, PT, R2, UR9, RZ ;  /* 0x0000000902117c10 */ /* 0x000fcc000fffe0ff */
[----:B------:R-:W1:Y:S01]  /*1820*/  LDC.64 R12, c[0x0][0x3b0] ;  /* 0x0000ec00ff0c7b82 */ /* 0x000e620000000a00 */
[----:B0-----:R-:W-:-:S04]  /*1830*/  IMAD.WIDE R18, R15, 0x8, R18 ;  /* 0x000000080f127825 */ /* 0x001fc800078e0212 */
[----:B-1----:R-:W-:Y:S02]  /*1840*/  IMAD.WIDE.U32 R14, R17, 0x8, R12 ;  /* 0x00000008110e7825 */ /* 0x002fe400078e000c */
[----:B------:R-:W3:Y:S01]  /*1850*/  LDG.E.64 R12, desc[UR12][R18.64] ;  /* 0x0000000c120c7981 */ /* 0x000ee2000c1e1b00 */
[----:B------:R-:W0:Y:S03]  /*1860*/  LDC.64 R16, c[0x0][0x3b0] ;  /* 0x0000ec00ff107b82 */ /* 0x000e260000000a00 */
        /* <DEDUP_REMOVED lines=20> */
.L_x_17:
[----:B------:R-:W-:Y:S05]  /*19b0*/  @!P2 BRA `(.L_x_16) ;  /* 0x000000000088a947 */ /* 0x000fea0003800000 */
[----:B------:R-:W-:Y:S02]  /*19c0*/  ISETP.NE.AND P3, PT, R5, 0x1, PT ;  /* 0x000000010500780c */ /* 0x000fe40003f65270 */
[----:B------:R-:W-:-:S11]  /*19d0*/  LOP3.LUT P2, RZ, R10, 0x1, RZ, 0xc0, !PT ;  /* 0x000000010aff7812 */ /* 0x000fd6000784c0ff */
[----:B------:R-:W-:Y:S05]  /*19e0*/  @!P3 BRA `(.L_x_18) ;  /* 0x000000000050b947 */ /* 0x000fea0003800000 */
[----:B----4-:R-:W0:Y:S01]  /*19f0*/  LDC.64 R12, c[0x0][0x390] ;  /* 0x0000e400ff0c7b82 */ /* 0x010e220000000a00 */
[----:B------:R-:W-:Y:S01]  /*1a00*/  IADD3 R17, PT, PT, R11, R2, RZ ;  /* 0x000000020b117210 */ /* 0x000fe20007ffe0ff */
[----:B-1----:R-:W-:-:S06]  /*1a10*/  VIADD R23, R2, UR9 ;  /* 0x0000000902177c36 */ /* 0x002fcc0008000000 */
[----:B--2---:R-:W1:Y:S01]  /*1a20*/  LDC.64 R14, c[0x0][0x3b0] ;  /* 0x0000ec00ff0e7b82 */ /* 0x004e620000000a00 */
[----:B0-----:R-:W-:-:S07]  /*1a30*/  IMAD.WIDE R12, R17, 0x8, R12 ;  /* 0x00000008110c7825 */ /* 0x001fce00078e020c */
[----:B------:R-:W0:Y:S01]  /*1a40*/  LDC.64 R16, c[0x0][0x3b0] ;  /* 0x0000ec00ff107b82 */ /* 0x000e220000000a00 */
[----:B------:R-:W2:Y:S01]  /*1a50*/  LDG.E.64 R18, desc[UR12][R12.64] ;  /* 0x0000000c0c127981 */ /* 0x000ea2000c1e1b00 */
[----:B-1----:R-:W-:-:S05]  /*1a60*/  IMAD.WIDE.U32 R22, R23, 0x8, R14 ;  /* 0x0000000817167825 */ /* 0x002fca00078e000e */
        /* <DEDUP_REMOVED lines=12> */
.L_x_18:
[----:B------:R-:W-:Y:S05]  /*1b30*/  @!P2 BRA `(.L_x_16) ;  /* 0x000000000028a947 */ /* 0x000fea0003800000 */
[----:B0-2---:R-:W0:Y:S01]  /*1b40*/  LDC.64 R14, c[0x0][0x390] ;  /* 0x0000e400ff0e7b82 */ /* 0x005e220000000a00 */
[----:B------:R-:W-:Y:S01]  /*1b50*/  IADD3 R17, PT, PT, R2, UR9, RZ ;  /* 0x0000000902117c10 */ /* 0x000fe2000fffe0ff */
[----:B------:R-:W-:-:S06]  /*1b60*/  IMAD.IADD R11, R11, 0x1, R2 ;  /* 0x000000010b0b7824 */ /* 0x000fcc00078e0202 */
[----:B----4-:R-:W2:Y:S01]  /*1b70*/  LDC.64 R12, c[0x0][0x3b0] ;  /* 0x0000ec00ff0c7b82 */ /* 0x010ea20000000a00 */
[----:B0-----:R-:W-:-:S06]  /*1b80*/  IMAD.WIDE R10, R11, 0x8, R14 ;  /* 0x000000080b0a7825 */ /* 0x001fcc00078e020e */
[----:B------:R-:W1:Y:S01]  /*1b90*/  LDG.E.64 R10, desc[UR12][R10.64] ;  /* 0x0000000c0a0a7981 */ /* 0x000e62000c1e1b00 */
[----:B--2---:R-:W-:-:S06]  /*1ba0*/  IMAD.WIDE.U32 R12, R17, 0x8, R12 ;  /* 0x00000008110c7825 */ /* 0x004fcc00078e000c */
[----:B------:R-:W1:Y:S02]  /*1bb0*/  LDG.E.64 R12, desc[UR12][R12.64] ;  /* 0x0000000c0c0c7981 */ /* 0x000e64000c1e1b00 */
[----:B-1-3--:R-:W-:-:S07]  /*1bc0*/  DFMA R20, R10, R12, R20 ;  /* 0x0000000c0a14722b */ /* 0x00afce0000000014 */
[----:B------:R0:W-:Y:S04]  /*1bd0*/  STG.E.64 desc[UR12][R8.64], R20 ;  /* 0x0000001408007986 */ /* 0x0001e8000c101b0c */
.L_x_16:
[----:B------:R-:W-:Y:S05]  /*1be0*/  @P1 BRA `(.L_x_19) ;  /* 0xfffffff400fc1947 */ /* 0x000fea000383ffff */
[----:B------:R-:W-:Y:S05]  /*1bf0*/  EXIT ;  /* 0x000000000000794d */ /* 0x000fea0003800000 */
.L_x_20:
[----:B------:R-:W-:-:S00]  /*1c00*/  BRA `(.L_x_20) ;  /* 0xfffffffc00fc7947 */ /* 0x000fc0000383ffff */
[----:B------:R-:W-:-:S00]  /*1c10*/  NOP ;  /* 0x0000000000007918 */ /* 0x000fc00000000000 */
        /* <DEDUP_REMOVED lines=14> */
.L_x_21:


//--------------------- .nv.shared.reserved.0     --------------------------
	.section	.nv.shared.reserved.0,"aw",@nobits
	.weak		__nv_reservedSMEM_offset_0_alias
	.size		__nv_reservedSMEM_offset_0_alias, 0, 64
	.other		__nv_reservedSMEM_offset_0_alias,@"STO_CUDA_RESERVED_SHARED STV_DEFAULT"
__nv_reservedSMEM_offset_0_alias:
	.zero		0
	.zero		64


//--------------------- .nv.constant0._Z3CNNPdS_S_iS_S_S_iiS_i --------------------------
	.section	.nv.constant0._Z3CNNPdS_S_iS_S_S_iiS_i,"a",@progbits
	.sectionflags	@""
	.align	4
.nv.constant0._Z3CNNPdS_S_iS_S_S_iiS_i:
	.zero		972


//--------------------- SYMBOLS --------------------------

	.type		.nv.reservedSmem.offset0,@object
	.size		.nv.reservedSmem.offset0,0x4
